//
// Generated by NVIDIA NVVM Compiler
//
// Compiler Build ID: CL-36424714
// Cuda compilation tools, release 13.0, V13.0.88
// Based on NVVM 20.0.0
//

.version 9.0
.target sm_100
.address_size 64

.extern .func  (.param .b32 func_retval0) vprintf
(
	.param .b64 vprintf_param_0,
	.param .b64 vprintf_param_1
)
;
.global .attribute(.managed) .align 4 .u32 PAGE_ENTRIES;
.global .attribute(.managed) .align 4 .u32 PAGEFAULT;
.global .attribute(.managed) .align 1 .b8 storage[131072];
.global .attribute(.managed) .align 1 .b8 results[131072];
.global .attribute(.managed) .align 1 .b8 input[131072];
.global .attribute(.managed) .align 4 .u32 pt_entries = 1024;
.shared .align 1 .b8 _ZZ8mykerneliE4data[32768];
.extern .shared .align 16 .b8 pt[];
.global .align 1 .b8 $str[22] = {112, 97, 103, 101, 102, 97, 117, 108, 116, 32, 116, 105, 109, 101, 115, 32, 61, 32, 37, 100, 10};

.func  (.param .b32 func_retval0) _Z6pagingPhjj(
	.param .b32 _Z6pagingPhjj_param_0,
	.param .b32 _Z6pagingPhjj_param_1
)
{
	.reg .pred 	%p<27>;
	.reg .b16 	%rs<164>;
	.reg .b32 	%r<176>;
	.reg .b64 	%rd<10>;

	ld.param.u32 	%r47, [_Z6pagingPhjj_param_0];
	ld.param.u32 	%r48, [_Z6pagingPhjj_param_1];
	ld.global.u32 	%r49, [pt_entries];
	shl.b32 	%r2, %r49, 1;
	setp.gt.s32 	%p1, %r49, 0;
	@%p1 bra 	$L__BB0_3;
	ld.shared.u8 	%rs163, [_ZZ8mykerneliE4data];
	ld.shared.u8 	%rs162, [_ZZ8mykerneliE4data+1];
	ld.shared.u8 	%rs161, [_ZZ8mykerneliE4data+2];
	ld.shared.u8 	%rs160, [_ZZ8mykerneliE4data+3];
	ld.shared.u8 	%rs159, [_ZZ8mykerneliE4data+4];
	ld.shared.u8 	%rs158, [_ZZ8mykerneliE4data+5];
	ld.shared.u8 	%rs157, [_ZZ8mykerneliE4data+6];
	ld.shared.u8 	%rs156, [_ZZ8mykerneliE4data+7];
	ld.shared.u8 	%rs155, [_ZZ8mykerneliE4data+8];
	ld.shared.u8 	%rs154, [_ZZ8mykerneliE4data+9];
	ld.shared.u8 	%rs153, [_ZZ8mykerneliE4data+10];
	ld.shared.u8 	%rs152, [_ZZ8mykerneliE4data+11];
	ld.shared.u8 	%rs151, [_ZZ8mykerneliE4data+12];
	ld.shared.u8 	%rs150, [_ZZ8mykerneliE4data+13];
	ld.shared.u8 	%rs149, [_ZZ8mykerneliE4data+14];
	ld.shared.u8 	%rs148, [_ZZ8mykerneliE4data+15];
	ld.shared.u8 	%rs147, [_ZZ8mykerneliE4data+16];
	ld.shared.u8 	%rs146, [_ZZ8mykerneliE4data+17];
	ld.shared.u8 	%rs145, [_ZZ8mykerneliE4data+18];
	ld.shared.u8 	%rs144, [_ZZ8mykerneliE4data+19];
	ld.shared.u8 	%rs143, [_ZZ8mykerneliE4data+20];
	ld.shared.u8 	%rs142, [_ZZ8mykerneliE4data+21];
	ld.shared.u8 	%rs141, [_ZZ8mykerneliE4data+22];
	ld.shared.u8 	%rs140, [_ZZ8mykerneliE4data+23];
	ld.shared.u8 	%rs139, [_ZZ8mykerneliE4data+24];
	ld.shared.u8 	%rs138, [_ZZ8mykerneliE4data+25];
	ld.shared.u8 	%rs137, [_ZZ8mykerneliE4data+26];
	ld.shared.u8 	%rs136, [_ZZ8mykerneliE4data+27];
	ld.shared.u8 	%rs135, [_ZZ8mykerneliE4data+28];
	ld.shared.u8 	%rs134, [_ZZ8mykerneliE4data+29];
	ld.shared.u8 	%rs133, [_ZZ8mykerneliE4data+30];
	ld.shared.u8 	%rs132, [_ZZ8mykerneliE4data+31];
	shl.b32 	%r50, %r49, 2;
	mov.u32 	%r51, pt;
	add.s32 	%r3, %r51, %r50;
	mov.u64 	%rd2, storage;
$L__BB0_2:
	ld.shared.u32 	%r52, [pt];
	shl.b32 	%r53, %r52, 5;
	cvt.s64.s32 	%rd1, %r53;
	add.s64 	%rd3, %rd2, %rd1;
	st.global.u8 	[%rd3], %rs163;
	st.global.u8 	[%rd3+1], %rs162;
	st.global.u8 	[%rd3+2], %rs161;
	st.global.u8 	[%rd3+3], %rs160;
	st.global.u8 	[%rd3+4], %rs159;
	st.global.u8 	[%rd3+5], %rs158;
	st.global.u8 	[%rd3+6], %rs157;
	st.global.u8 	[%rd3+7], %rs156;
	st.global.u8 	[%rd3+8], %rs155;
	st.global.u8 	[%rd3+9], %rs154;
	st.global.u8 	[%rd3+10], %rs153;
	st.global.u8 	[%rd3+11], %rs152;
	st.global.u8 	[%rd3+12], %rs151;
	st.global.u8 	[%rd3+13], %rs150;
	st.global.u8 	[%rd3+14], %rs149;
	st.global.u8 	[%rd3+15], %rs148;
	st.global.u8 	[%rd3+16], %rs147;
	st.global.u8 	[%rd3+17], %rs146;
	st.global.u8 	[%rd3+18], %rs145;
	st.global.u8 	[%rd3+19], %rs144;
	st.global.u8 	[%rd3+20], %rs143;
	st.global.u8 	[%rd3+21], %rs142;
	st.global.u8 	[%rd3+22], %rs141;
	st.global.u8 	[%rd3+23], %rs140;
	st.global.u8 	[%rd3+24], %rs139;
	st.global.u8 	[%rd3+25], %rs138;
	st.global.u8 	[%rd3+26], %rs137;
	st.global.u8 	[%rd3+27], %rs136;
	st.global.u8 	[%rd3+28], %rs135;
	st.global.u8 	[%rd3+29], %rs134;
	st.global.u8 	[%rd3+30], %rs133;
	st.global.u8 	[%rd3+31], %rs132;
	mov.b32 	%r54, 105;
	st.shared.u32 	[%r3], %r54;
	mov.b16 	%rs132, 110;
	mov.u16 	%rs133, %rs132;
	mov.u16 	%rs134, %rs132;
	mov.u16 	%rs135, %rs132;
	mov.u16 	%rs136, %rs132;
	mov.u16 	%rs137, %rs132;
	mov.u16 	%rs138, %rs132;
	mov.u16 	%rs139, %rs132;
	mov.u16 	%rs140, %rs132;
	mov.u16 	%rs141, %rs132;
	mov.u16 	%rs142, %rs132;
	mov.u16 	%rs143, %rs132;
	mov.u16 	%rs144, %rs132;
	mov.u16 	%rs145, %rs132;
	mov.u16 	%rs146, %rs132;
	mov.u16 	%rs147, %rs132;
	mov.u16 	%rs148, %rs132;
	mov.u16 	%rs149, %rs132;
	mov.u16 	%rs150, %rs132;
	mov.u16 	%rs151, %rs132;
	mov.u16 	%rs152, %rs132;
	mov.u16 	%rs153, %rs132;
	mov.u16 	%rs154, %rs132;
	mov.u16 	%rs155, %rs132;
	mov.u16 	%rs156, %rs132;
	mov.u16 	%rs157, %rs132;
	mov.u16 	%rs158, %rs132;
	mov.u16 	%rs159, %rs132;
	mov.u16 	%rs160, %rs132;
	mov.u16 	%rs161, %rs132;
	mov.u16 	%rs162, %rs132;
	mov.u16 	%rs163, %rs132;
	bra.uni 	$L__BB0_2;
$L__BB0_3:
	and.b32  	%r4, %r49, 7;
	add.s32 	%r5, %r4, -1;
	and.b32  	%r6, %r49, 3;
	and.b32  	%r7, %r49, 2147483640;
	and.b32  	%r8, %r49, 1;
	add.s32 	%r55, %r49, %r2;
	shl.b32 	%r56, %r55, 2;
	mov.u32 	%r57, pt;
	add.s32 	%r9, %r57, %r56;
	mov.u64 	%rd5, storage;
$L__BB0_4:
	mov.b32 	%r10, 0;
$L__BB0_5:
	shl.b32 	%r59, %r10, 2;
	add.s32 	%r11, %r57, %r59;
	ld.shared.u32 	%r61, [%r11];
	setp.eq.s32 	%p2, %r61, %r47;
	@%p2 bra 	$L__BB0_20;
	shl.b32 	%r12, %r49, 2;
	add.s32 	%r13, %r11, %r12;
	ld.shared.u32 	%r62, [%r13];
	setp.eq.s32 	%p3, %r62, 105;
	@%p3 bra 	$L__BB0_21;
	add.s32 	%r10, %r10, 1;
	setp.ne.s32 	%p4, %r10, %r49;
	@%p4 bra 	$L__BB0_5;
	setp.lt.u32 	%p5, %r49, 8;
	ld.shared.u32 	%r165, [%r9+-4];
	mov.b32 	%r174, 0;
	mov.u32 	%r163, %r49;
	@%p5 bra 	$L__BB0_11;
	mov.b32 	%r174, 0;
	mov.u32 	%r163, %r49;
	mov.u32 	%r161, %r174;
$L__BB0_10:
	.pragma "nounroll";
	add.s32 	%r66, %r163, -1;
	add.s32 	%r67, %r2, %r163;
	shl.b32 	%r68, %r67, 2;
	add.s32 	%r70, %r57, %r68;
	ld.shared.u32 	%r71, [%r70+-4];
	setp.gt.u32 	%p6, %r71, %r165;
	min.u32 	%r72, %r71, %r165;
	selp.b32 	%r73, %r174, %r66, %p6;
	add.s32 	%r74, %r163, -2;
	ld.shared.u32 	%r75, [%r70+-8];
	setp.gt.u32 	%p7, %r75, %r72;
	min.u32 	%r76, %r75, %r72;
	selp.b32 	%r77, %r73, %r74, %p7;
	add.s32 	%r78, %r163, -3;
	ld.shared.u32 	%r79, [%r70+-12];
	setp.gt.u32 	%p8, %r79, %r76;
	min.u32 	%r80, %r79, %r76;
	selp.b32 	%r81, %r77, %r78, %p8;
	add.s32 	%r82, %r163, -4;
	ld.shared.u32 	%r83, [%r70+-16];
	setp.gt.u32 	%p9, %r83, %r80;
	min.u32 	%r84, %r83, %r80;
	selp.b32 	%r85, %r81, %r82, %p9;
	add.s32 	%r86, %r163, -5;
	ld.shared.u32 	%r87, [%r70+-20];
	setp.gt.u32 	%p10, %r87, %r84;
	min.u32 	%r88, %r87, %r84;
	selp.b32 	%r89, %r85, %r86, %p10;
	add.s32 	%r90, %r163, -6;
	ld.shared.u32 	%r91, [%r70+-24];
	setp.gt.u32 	%p11, %r91, %r88;
	min.u32 	%r92, %r91, %r88;
	selp.b32 	%r93, %r89, %r90, %p11;
	add.s32 	%r94, %r163, -7;
	ld.shared.u32 	%r95, [%r70+-28];
	setp.gt.u32 	%p12, %r95, %r92;
	min.u32 	%r96, %r95, %r92;
	selp.b32 	%r97, %r93, %r94, %p12;
	add.s32 	%r163, %r163, -8;
	ld.shared.u32 	%r98, [%r70+-32];
	setp.gt.u32 	%p13, %r98, %r96;
	min.u32 	%r165, %r98, %r96;
	selp.b32 	%r174, %r97, %r163, %p13;
	add.s32 	%r161, %r161, 8;
	setp.ne.s32 	%p14, %r161, %r7;
	@%p14 bra 	$L__BB0_10;
$L__BB0_11:
	setp.eq.s32 	%p15, %r4, 0;
	@%p15 bra 	$L__BB0_19;
	setp.lt.u32 	%p16, %r5, 3;
	@%p16 bra 	$L__BB0_14;
	add.s32 	%r100, %r163, -1;
	add.s32 	%r101, %r2, %r163;
	shl.b32 	%r102, %r101, 2;
	add.s32 	%r104, %r57, %r102;
	ld.shared.u32 	%r105, [%r104+-4];
	setp.gt.u32 	%p17, %r105, %r165;
	min.u32 	%r106, %r105, %r165;
	selp.b32 	%r107, %r174, %r100, %p17;
	add.s32 	%r108, %r163, -2;
	ld.shared.u32 	%r109, [%r104+-8];
	setp.gt.u32 	%p18, %r109, %r106;
	min.u32 	%r110, %r109, %r106;
	selp.b32 	%r111, %r107, %r108, %p18;
	add.s32 	%r112, %r163, -3;
	ld.shared.u32 	%r113, [%r104+-12];
	setp.gt.u32 	%p19, %r113, %r110;
	min.u32 	%r114, %r113, %r110;
	selp.b32 	%r115, %r111, %r112, %p19;
	add.s32 	%r163, %r163, -4;
	ld.shared.u32 	%r116, [%r104+-16];
	setp.gt.u32 	%p20, %r116, %r114;
	selp.b32 	%r174, %r115, %r163, %p20;
	min.u32 	%r165, %r116, %r114;
$L__BB0_14:
	setp.eq.s32 	%p21, %r6, 0;
	@%p21 bra 	$L__BB0_19;
	setp.eq.s32 	%p22, %r6, 1;
	@%p22 bra 	$L__BB0_17;
	add.s32 	%r118, %r163, -1;
	add.s32 	%r119, %r2, %r163;
	shl.b32 	%r120, %r119, 2;
	add.s32 	%r122, %r57, %r120;
	ld.shared.u32 	%r123, [%r122+-4];
	setp.gt.u32 	%p23, %r123, %r165;
	min.u32 	%r124, %r123, %r165;
	selp.b32 	%r125, %r174, %r118, %p23;
	add.s32 	%r163, %r163, -2;
	ld.shared.u32 	%r126, [%r122+-8];
	setp.gt.u32 	%p24, %r126, %r124;
	selp.b32 	%r174, %r125, %r163, %p24;
	min.u32 	%r165, %r126, %r124;
$L__BB0_17:
	setp.eq.s32 	%p25, %r8, 0;
	@%p25 bra 	$L__BB0_19;
	add.s32 	%r127, %r163, -1;
	add.s32 	%r128, %r2, %r163;
	shl.b32 	%r129, %r128, 2;
	add.s32 	%r131, %r57, %r129;
	ld.shared.u32 	%r132, [%r131+-4];
	setp.gt.u32 	%p26, %r132, %r165;
	selp.b32 	%r174, %r174, %r127, %p26;
$L__BB0_19:
	shl.b32 	%r133, %r174, 2;
	add.s32 	%r135, %r57, %r133;
	ld.shared.u32 	%r136, [%r135];
	shl.b32 	%r137, %r136, 5;
	shl.b32 	%r138, %r174, 5;
	mov.u32 	%r139, _ZZ8mykerneliE4data;
	add.s32 	%r140, %r139, %r138;
	ld.shared.u8 	%rs66, [%r140];
	cvt.s64.s32 	%rd4, %r137;
	add.s64 	%rd6, %rd5, %rd4;
	st.global.u8 	[%rd6], %rs66;
	mov.b16 	%rs67, 110;
	st.shared.u8 	[%r140], %rs67;
	ld.shared.u8 	%rs68, [%r140+1];
	st.global.u8 	[%rd6+1], %rs68;
	st.shared.u8 	[%r140+1], %rs67;
	ld.shared.u8 	%rs69, [%r140+2];
	st.global.u8 	[%rd6+2], %rs69;
	st.shared.u8 	[%r140+2], %rs67;
	ld.shared.u8 	%rs70, [%r140+3];
	st.global.u8 	[%rd6+3], %rs70;
	st.shared.u8 	[%r140+3], %rs67;
	ld.shared.u8 	%rs71, [%r140+4];
	st.global.u8 	[%rd6+4], %rs71;
	st.shared.u8 	[%r140+4], %rs67;
	ld.shared.u8 	%rs72, [%r140+5];
	st.global.u8 	[%rd6+5], %rs72;
	st.shared.u8 	[%r140+5], %rs67;
	ld.shared.u8 	%rs73, [%r140+6];
	st.global.u8 	[%rd6+6], %rs73;
	st.shared.u8 	[%r140+6], %rs67;
	ld.shared.u8 	%rs74, [%r140+7];
	st.global.u8 	[%rd6+7], %rs74;
	st.shared.u8 	[%r140+7], %rs67;
	ld.shared.u8 	%rs75, [%r140+8];
	st.global.u8 	[%rd6+8], %rs75;
	st.shared.u8 	[%r140+8], %rs67;
	ld.shared.u8 	%rs76, [%r140+9];
	st.global.u8 	[%rd6+9], %rs76;
	st.shared.u8 	[%r140+9], %rs67;
	ld.shared.u8 	%rs77, [%r140+10];
	st.global.u8 	[%rd6+10], %rs77;
	st.shared.u8 	[%r140+10], %rs67;
	ld.shared.u8 	%rs78, [%r140+11];
	st.global.u8 	[%rd6+11], %rs78;
	st.shared.u8 	[%r140+11], %rs67;
	ld.shared.u8 	%rs79, [%r140+12];
	st.global.u8 	[%rd6+12], %rs79;
	st.shared.u8 	[%r140+12], %rs67;
	ld.shared.u8 	%rs80, [%r140+13];
	st.global.u8 	[%rd6+13], %rs80;
	st.shared.u8 	[%r140+13], %rs67;
	ld.shared.u8 	%rs81, [%r140+14];
	st.global.u8 	[%rd6+14], %rs81;
	st.shared.u8 	[%r140+14], %rs67;
	ld.shared.u8 	%rs82, [%r140+15];
	st.global.u8 	[%rd6+15], %rs82;
	st.shared.u8 	[%r140+15], %rs67;
	ld.shared.u8 	%rs83, [%r140+16];
	st.global.u8 	[%rd6+16], %rs83;
	st.shared.u8 	[%r140+16], %rs67;
	ld.shared.u8 	%rs84, [%r140+17];
	st.global.u8 	[%rd6+17], %rs84;
	st.shared.u8 	[%r140+17], %rs67;
	ld.shared.u8 	%rs85, [%r140+18];
	st.global.u8 	[%rd6+18], %rs85;
	st.shared.u8 	[%r140+18], %rs67;
	ld.shared.u8 	%rs86, [%r140+19];
	st.global.u8 	[%rd6+19], %rs86;
	st.shared.u8 	[%r140+19], %rs67;
	ld.shared.u8 	%rs87, [%r140+20];
	st.global.u8 	[%rd6+20], %rs87;
	st.shared.u8 	[%r140+20], %rs67;
	ld.shared.u8 	%rs88, [%r140+21];
	st.global.u8 	[%rd6+21], %rs88;
	st.shared.u8 	[%r140+21], %rs67;
	ld.shared.u8 	%rs89, [%r140+22];
	st.global.u8 	[%rd6+22], %rs89;
	st.shared.u8 	[%r140+22], %rs67;
	ld.shared.u8 	%rs90, [%r140+23];
	st.global.u8 	[%rd6+23], %rs90;
	st.shared.u8 	[%r140+23], %rs67;
	ld.shared.u8 	%rs91, [%r140+24];
	st.global.u8 	[%rd6+24], %rs91;
	st.shared.u8 	[%r140+24], %rs67;
	ld.shared.u8 	%rs92, [%r140+25];
	st.global.u8 	[%rd6+25], %rs92;
	st.shared.u8 	[%r140+25], %rs67;
	ld.shared.u8 	%rs93, [%r140+26];
	st.global.u8 	[%rd6+26], %rs93;
	st.shared.u8 	[%r140+26], %rs67;
	ld.shared.u8 	%rs94, [%r140+27];
	st.global.u8 	[%rd6+27], %rs94;
	st.shared.u8 	[%r140+27], %rs67;
	ld.shared.u8 	%rs95, [%r140+28];
	st.global.u8 	[%rd6+28], %rs95;
	st.shared.u8 	[%r140+28], %rs67;
	ld.shared.u8 	%rs96, [%r140+29];
	st.global.u8 	[%rd6+29], %rs96;
	st.shared.u8 	[%r140+29], %rs67;
	ld.shared.u8 	%rs97, [%r140+30];
	st.global.u8 	[%rd6+30], %rs97;
	st.shared.u8 	[%r140+30], %rs67;
	ld.shared.u8 	%rs98, [%r140+31];
	st.global.u8 	[%rd6+31], %rs98;
	st.shared.u8 	[%r140+31], %rs67;
	add.s32 	%r141, %r135, %r12;
	mov.b32 	%r142, 105;
	st.shared.u32 	[%r141], %r142;
	bra.uni 	$L__BB0_4;
$L__BB0_20:
	shl.b32 	%r152, %r2, 2;
	add.s32 	%r153, %r11, %r152;
	ld.shared.u32 	%r154, [%r153];
	add.s32 	%r155, %r154, 1;
	st.shared.u32 	[%r153], %r155;
	shl.b32 	%r175, %r10, 5;
	bra.uni 	$L__BB0_22;
$L__BB0_21:
	ld.global.u32 	%r143, [PAGEFAULT];
	add.s32 	%r144, %r143, 1;
	st.global.u32 	[PAGEFAULT], %r144;
	mov.b32 	%r145, 118;
	st.shared.u32 	[%r13], %r145;
	st.shared.u32 	[%r11], %r47;
	shl.b32 	%r146, %r47, 5;
	shl.b32 	%r175, %r10, 5;
	cvt.u64.u32 	%rd7, %r146;
	add.s64 	%rd9, %rd5, %rd7;
	ld.global.u8 	%rs99, [%rd9];
	mov.u32 	%r147, _ZZ8mykerneliE4data;
	add.s32 	%r148, %r147, %r175;
	st.shared.u8 	[%r148], %rs99;
	mov.b16 	%rs100, 110;
	st.global.u8 	[%rd9], %rs100;
	ld.global.u8 	%rs101, [%rd9+1];
	st.shared.u8 	[%r148+1], %rs101;
	st.global.u8 	[%rd9+1], %rs100;
	ld.global.u8 	%rs102, [%rd9+2];
	st.shared.u8 	[%r148+2], %rs102;
	st.global.u8 	[%rd9+2], %rs100;
	ld.global.u8 	%rs103, [%rd9+3];
	st.shared.u8 	[%r148+3], %rs103;
	st.global.u8 	[%rd9+3], %rs100;
	ld.global.u8 	%rs104, [%rd9+4];
	st.shared.u8 	[%r148+4], %rs104;
	st.global.u8 	[%rd9+4], %rs100;
	ld.global.u8 	%rs105, [%rd9+5];
	st.shared.u8 	[%r148+5], %rs105;
	st.global.u8 	[%rd9+5], %rs100;
	ld.global.u8 	%rs106, [%rd9+6];
	st.shared.u8 	[%r148+6], %rs106;
	st.global.u8 	[%rd9+6], %rs100;
	ld.global.u8 	%rs107, [%rd9+7];
	st.shared.u8 	[%r148+7], %rs107;
	st.global.u8 	[%rd9+7], %rs100;
	ld.global.u8 	%rs108, [%rd9+8];
	st.shared.u8 	[%r148+8], %rs108;
	st.global.u8 	[%rd9+8], %rs100;
	ld.global.u8 	%rs109, [%rd9+9];
	st.shared.u8 	[%r148+9], %rs109;
	st.global.u8 	[%rd9+9], %rs100;
	ld.global.u8 	%rs110, [%rd9+10];
	st.shared.u8 	[%r148+10], %rs110;
	st.global.u8 	[%rd9+10], %rs100;
	ld.global.u8 	%rs111, [%rd9+11];
	st.shared.u8 	[%r148+11], %rs111;
	st.global.u8 	[%rd9+11], %rs100;
	ld.global.u8 	%rs112, [%rd9+12];
	st.shared.u8 	[%r148+12], %rs112;
	st.global.u8 	[%rd9+12], %rs100;
	ld.global.u8 	%rs113, [%rd9+13];
	st.shared.u8 	[%r148+13], %rs113;
	st.global.u8 	[%rd9+13], %rs100;
	ld.global.u8 	%rs114, [%rd9+14];
	st.shared.u8 	[%r148+14], %rs114;
	st.global.u8 	[%rd9+14], %rs100;
	ld.global.u8 	%rs115, [%rd9+15];
	st.shared.u8 	[%r148+15], %rs115;
	st.global.u8 	[%rd9+15], %rs100;
	ld.global.u8 	%rs116, [%rd9+16];
	st.shared.u8 	[%r148+16], %rs116;
	st.global.u8 	[%rd9+16], %rs100;
	ld.global.u8 	%rs117, [%rd9+17];
	st.shared.u8 	[%r148+17], %rs117;
	st.global.u8 	[%rd9+17], %rs100;
	ld.global.u8 	%rs118, [%rd9+18];
	st.shared.u8 	[%r148+18], %rs118;
	st.global.u8 	[%rd9+18], %rs100;
	ld.global.u8 	%rs119, [%rd9+19];
	st.shared.u8 	[%r148+19], %rs119;
	st.global.u8 	[%rd9+19], %rs100;
	ld.global.u8 	%rs120, [%rd9+20];
	st.shared.u8 	[%r148+20], %rs120;
	st.global.u8 	[%rd9+20], %rs100;
	ld.global.u8 	%rs121, [%rd9+21];
	st.shared.u8 	[%r148+21], %rs121;
	st.global.u8 	[%rd9+21], %rs100;
	ld.global.u8 	%rs122, [%rd9+22];
	st.shared.u8 	[%r148+22], %rs122;
	st.global.u8 	[%rd9+22], %rs100;
	ld.global.u8 	%rs123, [%rd9+23];
	st.shared.u8 	[%r148+23], %rs123;
	st.global.u8 	[%rd9+23], %rs100;
	ld.global.u8 	%rs124, [%rd9+24];
	st.shared.u8 	[%r148+24], %rs124;
	st.global.u8 	[%rd9+24], %rs100;
	ld.global.u8 	%rs125, [%rd9+25];
	st.shared.u8 	[%r148+25], %rs125;
	st.global.u8 	[%rd9+25], %rs100;
	ld.global.u8 	%rs126, [%rd9+26];
	st.shared.u8 	[%r148+26], %rs126;
	st.global.u8 	[%rd9+26], %rs100;
	ld.global.u8 	%rs127, [%rd9+27];
	st.shared.u8 	[%r148+27], %rs127;
	st.global.u8 	[%rd9+27], %rs100;
	ld.global.u8 	%rs128, [%rd9+28];
	st.shared.u8 	[%r148+28], %rs128;
	st.global.u8 	[%rd9+28], %rs100;
	ld.global.u8 	%rs129, [%rd9+29];
	st.shared.u8 	[%r148+29], %rs129;
	st.global.u8 	[%rd9+29], %rs100;
	ld.global.u8 	%rs130, [%rd9+30];
	st.shared.u8 	[%r148+30], %rs130;
	st.global.u8 	[%rd9+30], %rs100;
	ld.global.u8 	%rs131, [%rd9+31];
	st.shared.u8 	[%r148+31], %rs131;
	st.global.u8 	[%rd9+31], %rs100;
	add.s32 	%r149, %r13, %r12;
	ld.shared.u32 	%r150, [%r149];
	add.s32 	%r151, %r150, 1;
	st.shared.u32 	[%r149], %r151;
$L__BB0_22:
	add.s32 	%r156, %r175, %r48;
	st.param.b32 	[func_retval0], %r156;
	ret;

}
	// .globl	_Z8mykerneli
.visible .entry _Z8mykerneli(
	.param .u32 _Z8mykerneli_param_0
)
{
	.local .align 8 .b8 	__local_depot1[8];
	.reg .b64 	%SP;
	.reg .b64 	%SPL;
	.reg .pred 	%p<30>;
	.reg .b16 	%rs<45>;
	.reg .b32 	%r<380>;
	.reg .b64 	%rd<32>;

	mov.u64 	%SPL, __local_depot1;
	cvta.local.u64 	%SP, %SPL;
	ld.param.u32 	%r51, [_Z8mykerneli_param_0];
	ld.global.u32 	%r1, [pt_entries];
	setp.lt.s32 	%p1, %r1, 1;
	@%p1 bra 	$L__BB1_12;
	and.b32  	%r2, %r1, 7;
	setp.lt.u32 	%p2, %r1, 8;
	mov.b32 	%r362, 0;
	@%p2 bra 	$L__BB1_4;
	and.b32  	%r362, %r1, 2147483640;
	neg.s32 	%r366, %r362;
	shl.b32 	%r5, %r1, 3;
	shl.b32 	%r54, %r1, 2;
	add.s32 	%r6, %r54, 16;
	mov.u32 	%r365, pt;
$L__BB1_3:
	.pragma "nounroll";
	add.s32 	%r55, %r365, %r6;
	mov.b32 	%r56, 105;
	st.shared.u32 	[%r55+-16], %r56;
	add.s32 	%r57, %r365, %r5;
	mov.b32 	%r58, 0;
	st.shared.u32 	[%r57], %r58;
	mov.b32 	%r59, 5555;
	st.shared.v2.u32 	[%r365], {%r59, %r59};
	st.shared.u32 	[%r55+-12], %r56;
	st.shared.u32 	[%r57+4], %r58;
	st.shared.u32 	[%r365+8], %r59;
	st.shared.u32 	[%r55+-8], %r56;
	st.shared.u32 	[%r57+8], %r58;
	st.shared.u32 	[%r365+12], %r59;
	st.shared.u32 	[%r55+-4], %r56;
	st.shared.u32 	[%r57+12], %r58;
	st.shared.u32 	[%r365+16], %r59;
	st.shared.u32 	[%r55], %r56;
	st.shared.u32 	[%r57+16], %r58;
	st.shared.u32 	[%r365+20], %r59;
	st.shared.u32 	[%r55+4], %r56;
	st.shared.u32 	[%r57+20], %r58;
	st.shared.u32 	[%r365+24], %r59;
	st.shared.u32 	[%r55+8], %r56;
	st.shared.u32 	[%r57+24], %r58;
	st.shared.u32 	[%r365+28], %r59;
	st.shared.u32 	[%r55+12], %r56;
	st.shared.u32 	[%r57+28], %r58;
	add.s32 	%r366, %r366, 8;
	add.s32 	%r365, %r365, 32;
	setp.eq.s32 	%p3, %r366, 0;
	@%p3 bra 	$L__BB1_4;
	bra.uni 	$L__BB1_3;
$L__BB1_4:
	setp.eq.s32 	%p4, %r2, 0;
	@%p4 bra 	$L__BB1_12;
	and.b32  	%r8, %r1, 3;
	setp.lt.u32 	%p5, %r2, 4;
	@%p5 bra 	$L__BB1_7;
	shl.b32 	%r60, %r362, 2;
	mov.u32 	%r61, pt;
	add.s32 	%r62, %r61, %r60;
	mov.b32 	%r63, 5555;
	st.shared.u32 	[%r62], %r63;
	shl.b32 	%r64, %r1, 2;
	add.s32 	%r65, %r62, %r64;
	mov.b32 	%r66, 105;
	st.shared.u32 	[%r65], %r66;
	add.s32 	%r67, %r65, %r64;
	mov.b32 	%r68, 0;
	st.shared.u32 	[%r67], %r68;
	st.shared.u32 	[%r62+4], %r63;
	st.shared.u32 	[%r65+4], %r66;
	st.shared.u32 	[%r67+4], %r68;
	st.shared.u32 	[%r62+8], %r63;
	st.shared.u32 	[%r65+8], %r66;
	st.shared.u32 	[%r67+8], %r68;
	st.shared.u32 	[%r62+12], %r63;
	st.shared.u32 	[%r65+12], %r66;
	st.shared.u32 	[%r67+12], %r68;
	add.s32 	%r362, %r362, 4;
$L__BB1_7:
	setp.eq.s32 	%p6, %r8, 0;
	@%p6 bra 	$L__BB1_12;
	setp.eq.s32 	%p7, %r8, 1;
	@%p7 bra 	$L__BB1_10;
	shl.b32 	%r69, %r362, 2;
	mov.u32 	%r70, pt;
	add.s32 	%r71, %r70, %r69;
	mov.b32 	%r72, 5555;
	st.shared.u32 	[%r71], %r72;
	shl.b32 	%r73, %r1, 2;
	add.s32 	%r74, %r71, %r73;
	mov.b32 	%r75, 105;
	st.shared.u32 	[%r74], %r75;
	add.s32 	%r76, %r74, %r73;
	mov.b32 	%r77, 0;
	st.shared.u32 	[%r76], %r77;
	st.shared.u32 	[%r71+4], %r72;
	st.shared.u32 	[%r74+4], %r75;
	st.shared.u32 	[%r76+4], %r77;
	add.s32 	%r362, %r362, 2;
$L__BB1_10:
	and.b32  	%r78, %r1, 1;
	setp.eq.b32 	%p8, %r78, 1;
	not.pred 	%p9, %p8;
	@%p9 bra 	$L__BB1_12;
	shl.b32 	%r79, %r362, 2;
	mov.u32 	%r80, pt;
	add.s32 	%r81, %r80, %r79;
	mov.b32 	%r82, 5555;
	st.shared.u32 	[%r81], %r82;
	shl.b32 	%r83, %r1, 2;
	add.s32 	%r84, %r81, %r83;
	mov.b32 	%r85, 105;
	st.shared.u32 	[%r84], %r85;
	add.s32 	%r86, %r84, %r83;
	mov.b32 	%r87, 0;
	st.shared.u32 	[%r86], %r87;
$L__BB1_12:
	setp.lt.s32 	%p10, %r51, 1;
	@%p10 bra 	$L__BB1_25;
	and.b32  	%r13, %r51, 15;
	setp.lt.u32 	%p11, %r51, 16;
	mov.b32 	%r367, 0;
	@%p11 bra 	$L__BB1_16;
	and.b32  	%r367, %r51, 2147483632;
	mov.b32 	%r374, 0;
	mov.u64 	%rd5, input;
	mov.u32 	%r94, _ZZ8mykerneliE4data;
$L__BB1_15:
	.pragma "nounroll";
	cvt.u64.u32 	%rd4, %r374;
	add.s64 	%rd6, %rd5, %rd4;
	ld.global.u8 	%rs1, [%rd6];
	shr.u32 	%r90, %r374, 5;
	and.b32  	%r91, %r374, 16;
	{ // callseq 0, 0
	.param .b32 param0;
	st.param.b32 	[param0], %r90;
	.param .b32 param1;
	st.param.b32 	[param1], %r91;
	.param .b32 retval0;
	call.uni (retval0), 
	_Z6pagingPhjj, 
	(
	param0, 
	param1
	);
	ld.param.b32 	%r92, [retval0];
	} // callseq 0
	add.s32 	%r95, %r94, %r92;
	st.shared.u8 	[%r95], %rs1;
	add.s32 	%r96, %r374, 1;
	ld.global.u8 	%rs2, [%rd6+1];
	and.b32  	%r97, %r96, 17;
	{ // callseq 1, 0
	.param .b32 param0;
	st.param.b32 	[param0], %r90;
	.param .b32 param1;
	st.param.b32 	[param1], %r97;
	.param .b32 retval0;
	call.uni (retval0), 
	_Z6pagingPhjj, 
	(
	param0, 
	param1
	);
	ld.param.b32 	%r98, [retval0];
	} // callseq 1
	add.s32 	%r100, %r94, %r98;
	st.shared.u8 	[%r100], %rs2;
	add.s32 	%r101, %r374, 2;
	ld.global.u8 	%rs3, [%rd6+2];
	and.b32  	%r102, %r101, 18;
	{ // callseq 2, 0
	.param .b32 param0;
	st.param.b32 	[param0], %r90;
	.param .b32 param1;
	st.param.b32 	[param1], %r102;
	.param .b32 retval0;
	call.uni (retval0), 
	_Z6pagingPhjj, 
	(
	param0, 
	param1
	);
	ld.param.b32 	%r103, [retval0];
	} // callseq 2
	add.s32 	%r105, %r94, %r103;
	st.shared.u8 	[%r105], %rs3;
	add.s32 	%r106, %r374, 3;
	ld.global.u8 	%rs4, [%rd6+3];
	and.b32  	%r107, %r106, 19;
	{ // callseq 3, 0
	.param .b32 param0;
	st.param.b32 	[param0], %r90;
	.param .b32 param1;
	st.param.b32 	[param1], %r107;
	.param .b32 retval0;
	call.uni (retval0), 
	_Z6pagingPhjj, 
	(
	param0, 
	param1
	);
	ld.param.b32 	%r108, [retval0];
	} // callseq 3
	add.s32 	%r110, %r94, %r108;
	st.shared.u8 	[%r110], %rs4;
	add.s32 	%r111, %r374, 4;
	ld.global.u8 	%rs5, [%rd6+4];
	and.b32  	%r112, %r111, 20;
	{ // callseq 4, 0
	.param .b32 param0;
	st.param.b32 	[param0], %r90;
	.param .b32 param1;
	st.param.b32 	[param1], %r112;
	.param .b32 retval0;
	call.uni (retval0), 
	_Z6pagingPhjj, 
	(
	param0, 
	param1
	);
	ld.param.b32 	%r113, [retval0];
	} // callseq 4
	add.s32 	%r115, %r94, %r113;
	st.shared.u8 	[%r115], %rs5;
	add.s32 	%r116, %r374, 5;
	ld.global.u8 	%rs6, [%rd6+5];
	and.b32  	%r117, %r116, 21;
	{ // callseq 5, 0
	.param .b32 param0;
	st.param.b32 	[param0], %r90;
	.param .b32 param1;
	st.param.b32 	[param1], %r117;
	.param .b32 retval0;
	call.uni (retval0), 
	_Z6pagingPhjj, 
	(
	param0, 
	param1
	);
	ld.param.b32 	%r118, [retval0];
	} // callseq 5
	add.s32 	%r120, %r94, %r118;
	st.shared.u8 	[%r120], %rs6;
	add.s32 	%r121, %r374, 6;
	ld.global.u8 	%rs7, [%rd6+6];
	and.b32  	%r122, %r121, 22;
	{ // callseq 6, 0
	.param .b32 param0;
	st.param.b32 	[param0], %r90;
	.param .b32 param1;
	st.param.b32 	[param1], %r122;
	.param .b32 retval0;
	call.uni (retval0), 
	_Z6pagingPhjj, 
	(
	param0, 
	param1
	);
	ld.param.b32 	%r123, [retval0];
	} // callseq 6
	add.s32 	%r125, %r94, %r123;
	st.shared.u8 	[%r125], %rs7;
	add.s32 	%r126, %r374, 7;
	ld.global.u8 	%rs8, [%rd6+7];
	and.b32  	%r127, %r126, 23;
	{ // callseq 7, 0
	.param .b32 param0;
	st.param.b32 	[param0], %r90;
	.param .b32 param1;
	st.param.b32 	[param1], %r127;
	.param .b32 retval0;
	call.uni (retval0), 
	_Z6pagingPhjj, 
	(
	param0, 
	param1
	);
	ld.param.b32 	%r128, [retval0];
	} // callseq 7
	add.s32 	%r130, %r94, %r128;
	st.shared.u8 	[%r130], %rs8;
	add.s32 	%r131, %r374, 8;
	ld.global.u8 	%rs9, [%rd6+8];
	and.b32  	%r132, %r131, 24;
	{ // callseq 8, 0
	.param .b32 param0;
	st.param.b32 	[param0], %r90;
	.param .b32 param1;
	st.param.b32 	[param1], %r132;
	.param .b32 retval0;
	call.uni (retval0), 
	_Z6pagingPhjj, 
	(
	param0, 
	param1
	);
	ld.param.b32 	%r133, [retval0];
	} // callseq 8
	add.s32 	%r135, %r94, %r133;
	st.shared.u8 	[%r135], %rs9;
	add.s32 	%r136, %r374, 9;
	ld.global.u8 	%rs10, [%rd6+9];
	and.b32  	%r137, %r136, 25;
	{ // callseq 9, 0
	.param .b32 param0;
	st.param.b32 	[param0], %r90;
	.param .b32 param1;
	st.param.b32 	[param1], %r137;
	.param .b32 retval0;
	call.uni (retval0), 
	_Z6pagingPhjj, 
	(
	param0, 
	param1
	);
	ld.param.b32 	%r138, [retval0];
	} // callseq 9
	add.s32 	%r140, %r94, %r138;
	st.shared.u8 	[%r140], %rs10;
	add.s32 	%r141, %r374, 10;
	ld.global.u8 	%rs11, [%rd6+10];
	and.b32  	%r142, %r141, 26;
	{ // callseq 10, 0
	.param .b32 param0;
	st.param.b32 	[param0], %r90;
	.param .b32 param1;
	st.param.b32 	[param1], %r142;
	.param .b32 retval0;
	call.uni (retval0), 
	_Z6pagingPhjj, 
	(
	param0, 
	param1
	);
	ld.param.b32 	%r143, [retval0];
	} // callseq 10
	add.s32 	%r145, %r94, %r143;
	st.shared.u8 	[%r145], %rs11;
	add.s32 	%r146, %r374, 11;
	ld.global.u8 	%rs12, [%rd6+11];
	and.b32  	%r147, %r146, 27;
	{ // callseq 11, 0
	.param .b32 param0;
	st.param.b32 	[param0], %r90;
	.param .b32 param1;
	st.param.b32 	[param1], %r147;
	.param .b32 retval0;
	call.uni (retval0), 
	_Z6pagingPhjj, 
	(
	param0, 
	param1
	);
	ld.param.b32 	%r148, [retval0];
	} // callseq 11
	add.s32 	%r150, %r94, %r148;
	st.shared.u8 	[%r150], %rs12;
	add.s32 	%r151, %r374, 12;
	ld.global.u8 	%rs13, [%rd6+12];
	and.b32  	%r152, %r151, 28;
	{ // callseq 12, 0
	.param .b32 param0;
	st.param.b32 	[param0], %r90;
	.param .b32 param1;
	st.param.b32 	[param1], %r152;
	.param .b32 retval0;
	call.uni (retval0), 
	_Z6pagingPhjj, 
	(
	param0, 
	param1
	);
	ld.param.b32 	%r153, [retval0];
	} // callseq 12
	add.s32 	%r155, %r94, %r153;
	st.shared.u8 	[%r155], %rs13;
	add.s32 	%r156, %r374, 13;
	ld.global.u8 	%rs14, [%rd6+13];
	and.b32  	%r157, %r156, 29;
	{ // callseq 13, 0
	.param .b32 param0;
	st.param.b32 	[param0], %r90;
	.param .b32 param1;
	st.param.b32 	[param1], %r157;
	.param .b32 retval0;
	call.uni (retval0), 
	_Z6pagingPhjj, 
	(
	param0, 
	param1
	);
	ld.param.b32 	%r158, [retval0];
	} // callseq 13
	add.s32 	%r160, %r94, %r158;
	st.shared.u8 	[%r160], %rs14;
	add.s32 	%r161, %r374, 14;
	ld.global.u8 	%rs15, [%rd6+14];
	and.b32  	%r162, %r161, 30;
	{ // callseq 14, 0
	.param .b32 param0;
	st.param.b32 	[param0], %r90;
	.param .b32 param1;
	st.param.b32 	[param1], %r162;
	.param .b32 retval0;
	call.uni (retval0), 
	_Z6pagingPhjj, 
	(
	param0, 
	param1
	);
	ld.param.b32 	%r163, [retval0];
	} // callseq 14
	add.s32 	%r165, %r94, %r163;
	st.shared.u8 	[%r165], %rs15;
	add.s32 	%r166, %r374, 15;
	ld.global.u8 	%rs16, [%rd6+15];
	and.b32  	%r167, %r166, 31;
	{ // callseq 15, 0
	.param .b32 param0;
	st.param.b32 	[param0], %r90;
	.param .b32 param1;
	st.param.b32 	[param1], %r167;
	.param .b32 retval0;
	call.uni (retval0), 
	_Z6pagingPhjj, 
	(
	param0, 
	param1
	);
	ld.param.b32 	%r168, [retval0];
	} // callseq 15
	add.s32 	%r170, %r94, %r168;
	st.shared.u8 	[%r170], %rs16;
	add.s32 	%r374, %r374, 16;
	setp.eq.s32 	%p12, %r374, %r367;
	@%p12 bra 	$L__BB1_16;
	bra.uni 	$L__BB1_15;
$L__BB1_16:
	setp.eq.s32 	%p13, %r13, 0;
	@%p13 bra 	$L__BB1_25;
	and.b32  	%r20, %r51, 7;
	setp.lt.u32 	%p14, %r13, 8;
	@%p14 bra 	$L__BB1_19;
	cvt.u64.u32 	%rd7, %r367;
	mov.u64 	%rd8, input;
	add.s64 	%rd9, %rd8, %rd7;
	ld.global.u8 	%rs17, [%rd9];
	shr.u32 	%r171, %r367, 5;
	and.b32  	%r172, %r367, 31;
	{ // callseq 16, 0
	.param .b32 param0;
	st.param.b32 	[param0], %r171;
	.param .b32 param1;
	st.param.b32 	[param1], %r172;
	.param .b32 retval0;
	call.uni (retval0), 
	_Z6pagingPhjj, 
	(
	param0, 
	param1
	);
	ld.param.b32 	%r173, [retval0];
	} // callseq 16
	mov.u32 	%r175, _ZZ8mykerneliE4data;
	add.s32 	%r176, %r175, %r173;
	st.shared.u8 	[%r176], %rs17;
	add.s32 	%r177, %r367, 1;
	ld.global.u8 	%rs18, [%rd9+1];
	shr.u32 	%r178, %r177, 5;
	and.b32  	%r179, %r177, 31;
	{ // callseq 17, 0
	.param .b32 param0;
	st.param.b32 	[param0], %r178;
	.param .b32 param1;
	st.param.b32 	[param1], %r179;
	.param .b32 retval0;
	call.uni (retval0), 
	_Z6pagingPhjj, 
	(
	param0, 
	param1
	);
	ld.param.b32 	%r180, [retval0];
	} // callseq 17
	add.s32 	%r182, %r175, %r180;
	st.shared.u8 	[%r182], %rs18;
	add.s32 	%r183, %r367, 2;
	ld.global.u8 	%rs19, [%rd9+2];
	shr.u32 	%r184, %r183, 5;
	and.b32  	%r185, %r183, 31;
	{ // callseq 18, 0
	.param .b32 param0;
	st.param.b32 	[param0], %r184;
	.param .b32 param1;
	st.param.b32 	[param1], %r185;
	.param .b32 retval0;
	call.uni (retval0), 
	_Z6pagingPhjj, 
	(
	param0, 
	param1
	);
	ld.param.b32 	%r186, [retval0];
	} // callseq 18
	add.s32 	%r188, %r175, %r186;
	st.shared.u8 	[%r188], %rs19;
	add.s32 	%r189, %r367, 3;
	ld.global.u8 	%rs20, [%rd9+3];
	shr.u32 	%r190, %r189, 5;
	and.b32  	%r191, %r189, 31;
	{ // callseq 19, 0
	.param .b32 param0;
	st.param.b32 	[param0], %r190;
	.param .b32 param1;
	st.param.b32 	[param1], %r191;
	.param .b32 retval0;
	call.uni (retval0), 
	_Z6pagingPhjj, 
	(
	param0, 
	param1
	);
	ld.param.b32 	%r192, [retval0];
	} // callseq 19
	add.s32 	%r194, %r175, %r192;
	st.shared.u8 	[%r194], %rs20;
	add.s32 	%r195, %r367, 4;
	ld.global.u8 	%rs21, [%rd9+4];
	shr.u32 	%r196, %r195, 5;
	and.b32  	%r197, %r195, 31;
	{ // callseq 20, 0
	.param .b32 param0;
	st.param.b32 	[param0], %r196;
	.param .b32 param1;
	st.param.b32 	[param1], %r197;
	.param .b32 retval0;
	call.uni (retval0), 
	_Z6pagingPhjj, 
	(
	param0, 
	param1
	);
	ld.param.b32 	%r198, [retval0];
	} // callseq 20
	add.s32 	%r200, %r175, %r198;
	st.shared.u8 	[%r200], %rs21;
	add.s32 	%r201, %r367, 5;
	ld.global.u8 	%rs22, [%rd9+5];
	shr.u32 	%r202, %r201, 5;
	and.b32  	%r203, %r201, 31;
	{ // callseq 21, 0
	.param .b32 param0;
	st.param.b32 	[param0], %r202;
	.param .b32 param1;
	st.param.b32 	[param1], %r203;
	.param .b32 retval0;
	call.uni (retval0), 
	_Z6pagingPhjj, 
	(
	param0, 
	param1
	);
	ld.param.b32 	%r204, [retval0];
	} // callseq 21
	add.s32 	%r206, %r175, %r204;
	st.shared.u8 	[%r206], %rs22;
	add.s32 	%r207, %r367, 6;
	ld.global.u8 	%rs23, [%rd9+6];
	shr.u32 	%r208, %r207, 5;
	and.b32  	%r209, %r207, 31;
	{ // callseq 22, 0
	.param .b32 param0;
	st.param.b32 	[param0], %r208;
	.param .b32 param1;
	st.param.b32 	[param1], %r209;
	.param .b32 retval0;
	call.uni (retval0), 
	_Z6pagingPhjj, 
	(
	param0, 
	param1
	);
	ld.param.b32 	%r210, [retval0];
	} // callseq 22
	add.s32 	%r212, %r175, %r210;
	st.shared.u8 	[%r212], %rs23;
	add.s32 	%r213, %r367, 7;
	ld.global.u8 	%rs24, [%rd9+7];
	shr.u32 	%r214, %r213, 5;
	and.b32  	%r215, %r213, 31;
	{ // callseq 23, 0
	.param .b32 param0;
	st.param.b32 	[param0], %r214;
	.param .b32 param1;
	st.param.b32 	[param1], %r215;
	.param .b32 retval0;
	call.uni (retval0), 
	_Z6pagingPhjj, 
	(
	param0, 
	param1
	);
	ld.param.b32 	%r216, [retval0];
	} // callseq 23
	add.s32 	%r218, %r175, %r216;
	st.shared.u8 	[%r218], %rs24;
	add.s32 	%r367, %r367, 8;
$L__BB1_19:
	setp.eq.s32 	%p15, %r20, 0;
	@%p15 bra 	$L__BB1_25;
	and.b32  	%r23, %r51, 3;
	setp.lt.u32 	%p16, %r20, 4;
	@%p16 bra 	$L__BB1_22;
	cvt.u64.u32 	%rd10, %r367;
	mov.u64 	%rd11, input;
	add.s64 	%rd12, %rd11, %rd10;
	ld.global.u8 	%rs25, [%rd12];
	shr.u32 	%r219, %r367, 5;
	and.b32  	%r220, %r367, 31;
	{ // callseq 24, 0
	.param .b32 param0;
	st.param.b32 	[param0], %r219;
	.param .b32 param1;
	st.param.b32 	[param1], %r220;
	.param .b32 retval0;
	call.uni (retval0), 
	_Z6pagingPhjj, 
	(
	param0, 
	param1
	);
	ld.param.b32 	%r221, [retval0];
	} // callseq 24
	mov.u32 	%r223, _ZZ8mykerneliE4data;
	add.s32 	%r224, %r223, %r221;
	st.shared.u8 	[%r224], %rs25;
	add.s32 	%r225, %r367, 1;
	ld.global.u8 	%rs26, [%rd12+1];
	shr.u32 	%r226, %r225, 5;
	and.b32  	%r227, %r225, 31;
	{ // callseq 25, 0
	.param .b32 param0;
	st.param.b32 	[param0], %r226;
	.param .b32 param1;
	st.param.b32 	[param1], %r227;
	.param .b32 retval0;
	call.uni (retval0), 
	_Z6pagingPhjj, 
	(
	param0, 
	param1
	);
	ld.param.b32 	%r228, [retval0];
	} // callseq 25
	add.s32 	%r230, %r223, %r228;
	st.shared.u8 	[%r230], %rs26;
	add.s32 	%r231, %r367, 2;
	ld.global.u8 	%rs27, [%rd12+2];
	shr.u32 	%r232, %r231, 5;
	and.b32  	%r233, %r231, 31;
	{ // callseq 26, 0
	.param .b32 param0;
	st.param.b32 	[param0], %r232;
	.param .b32 param1;
	st.param.b32 	[param1], %r233;
	.param .b32 retval0;
	call.uni (retval0), 
	_Z6pagingPhjj, 
	(
	param0, 
	param1
	);
	ld.param.b32 	%r234, [retval0];
	} // callseq 26
	add.s32 	%r236, %r223, %r234;
	st.shared.u8 	[%r236], %rs27;
	add.s32 	%r237, %r367, 3;
	ld.global.u8 	%rs28, [%rd12+3];
	shr.u32 	%r238, %r237, 5;
	and.b32  	%r239, %r237, 31;
	{ // callseq 27, 0
	.param .b32 param0;
	st.param.b32 	[param0], %r238;
	.param .b32 param1;
	st.param.b32 	[param1], %r239;
	.param .b32 retval0;
	call.uni (retval0), 
	_Z6pagingPhjj, 
	(
	param0, 
	param1
	);
	ld.param.b32 	%r240, [retval0];
	} // callseq 27
	add.s32 	%r242, %r223, %r240;
	st.shared.u8 	[%r242], %rs28;
	add.s32 	%r367, %r367, 4;
$L__BB1_22:
	setp.eq.s32 	%p17, %r23, 0;
	@%p17 bra 	$L__BB1_25;
	cvt.u64.u32 	%rd13, %r367;
	mov.u64 	%rd14, input;
	add.s64 	%rd31, %rd14, %rd13;
	neg.s32 	%r370, %r23;
	mov.u32 	%r247, _ZZ8mykerneliE4data;
$L__BB1_24:
	.pragma "nounroll";
	ld.global.u8 	%rs29, [%rd31];
	shr.u32 	%r243, %r367, 5;
	and.b32  	%r244, %r367, 31;
	{ // callseq 28, 0
	.param .b32 param0;
	st.param.b32 	[param0], %r243;
	.param .b32 param1;
	st.param.b32 	[param1], %r244;
	.param .b32 retval0;
	call.uni (retval0), 
	_Z6pagingPhjj, 
	(
	param0, 
	param1
	);
	ld.param.b32 	%r245, [retval0];
	} // callseq 28
	add.s32 	%r248, %r247, %r245;
	st.shared.u8 	[%r248], %rs29;
	add.s32 	%r367, %r367, 1;
	add.s64 	%rd31, %rd31, 1;
	add.s32 	%r370, %r370, 1;
	setp.ne.s32 	%p18, %r370, 0;
	@%p18 bra 	$L__BB1_24;
$L__BB1_25:
	add.s32 	%r373, %r51, -1;
	mov.b32 	%r372, -1;
$L__BB1_26:
	.pragma "nounroll";
	mov.u32 	%r375, %r373;
	shr.u32 	%r250, %r375, 5;
	and.b32  	%r251, %r375, 31;
	{ // callseq 29, 0
	.param .b32 param0;
	st.param.b32 	[param0], %r250;
	.param .b32 param1;
	st.param.b32 	[param1], %r251;
	.param .b32 retval0;
	call.uni (retval0), 
	_Z6pagingPhjj, 
	(
	param0, 
	param1
	);
	ld.param.b32 	%r252, [retval0];
	} // callseq 29
	add.s32 	%r373, %r375, -1;
	add.s32 	%r372, %r372, -1;
	setp.ne.s32 	%p19, %r372, -3;
	@%p19 bra 	$L__BB1_26;
	add.s32 	%r36, %r51, -6;
$L__BB1_28:
	add.s32 	%r254, %r375, -1;
	shr.u32 	%r255, %r254, 5;
	and.b32  	%r256, %r254, 31;
	{ // callseq 30, 0
	.param .b32 param0;
	st.param.b32 	[param0], %r255;
	.param .b32 param1;
	st.param.b32 	[param1], %r256;
	.param .b32 retval0;
	call.uni (retval0), 
	_Z6pagingPhjj, 
	(
	param0, 
	param1
	);
	ld.param.b32 	%r257, [retval0];
	} // callseq 30
	add.s32 	%r259, %r375, -2;
	shr.u32 	%r260, %r259, 5;
	and.b32  	%r261, %r259, 31;
	{ // callseq 31, 0
	.param .b32 param0;
	st.param.b32 	[param0], %r260;
	.param .b32 param1;
	st.param.b32 	[param1], %r261;
	.param .b32 retval0;
	call.uni (retval0), 
	_Z6pagingPhjj, 
	(
	param0, 
	param1
	);
	ld.param.b32 	%r262, [retval0];
	} // callseq 31
	add.s32 	%r264, %r375, -3;
	shr.u32 	%r265, %r264, 5;
	and.b32  	%r266, %r264, 31;
	{ // callseq 32, 0
	.param .b32 param0;
	st.param.b32 	[param0], %r265;
	.param .b32 param1;
	st.param.b32 	[param1], %r266;
	.param .b32 retval0;
	call.uni (retval0), 
	_Z6pagingPhjj, 
	(
	param0, 
	param1
	);
	ld.param.b32 	%r267, [retval0];
	} // callseq 32
	add.s32 	%r42, %r375, -4;
	shr.u32 	%r269, %r42, 5;
	and.b32  	%r270, %r42, 31;
	{ // callseq 33, 0
	.param .b32 param0;
	st.param.b32 	[param0], %r269;
	.param .b32 param1;
	st.param.b32 	[param1], %r270;
	.param .b32 retval0;
	call.uni (retval0), 
	_Z6pagingPhjj, 
	(
	param0, 
	param1
	);
	ld.param.b32 	%r271, [retval0];
	} // callseq 33
	setp.gt.s32 	%p20, %r375, %r36;
	mov.u32 	%r375, %r42;
	@%p20 bra 	$L__BB1_28;
	setp.lt.s32 	%p21, %r51, 1;
	@%p21 bra 	$L__BB1_41;
	and.b32  	%r39, %r51, 7;
	setp.lt.u32 	%p22, %r51, 8;
	mov.b32 	%r377, 0;
	@%p22 bra 	$L__BB1_33;
	and.b32  	%r377, %r51, 2147483640;
	mov.b32 	%r376, 0;
	mov.u32 	%r279, _ZZ8mykerneliE4data;
	mov.u64 	%rd16, results;
$L__BB1_32:
	.pragma "nounroll";
	shr.u32 	%r275, %r376, 5;
	and.b32  	%r276, %r376, 24;
	{ // callseq 34, 0
	.param .b32 param0;
	st.param.b32 	[param0], %r275;
	.param .b32 param1;
	st.param.b32 	[param1], %r276;
	.param .b32 retval0;
	call.uni (retval0), 
	_Z6pagingPhjj, 
	(
	param0, 
	param1
	);
	ld.param.b32 	%r277, [retval0];
	} // callseq 34
	add.s32 	%r280, %r279, %r277;
	ld.shared.u8 	%rs30, [%r280];
	cvt.u64.u32 	%rd15, %r376;
	add.s64 	%rd17, %rd16, %rd15;
	st.global.u8 	[%rd17], %rs30;
	add.s32 	%r281, %r376, 1;
	and.b32  	%r282, %r281, 25;
	{ // callseq 35, 0
	.param .b32 param0;
	st.param.b32 	[param0], %r275;
	.param .b32 param1;
	st.param.b32 	[param1], %r282;
	.param .b32 retval0;
	call.uni (retval0), 
	_Z6pagingPhjj, 
	(
	param0, 
	param1
	);
	ld.param.b32 	%r283, [retval0];
	} // callseq 35
	add.s32 	%r285, %r279, %r283;
	ld.shared.u8 	%rs31, [%r285];
	st.global.u8 	[%rd17+1], %rs31;
	add.s32 	%r286, %r376, 2;
	and.b32  	%r287, %r286, 26;
	{ // callseq 36, 0
	.param .b32 param0;
	st.param.b32 	[param0], %r275;
	.param .b32 param1;
	st.param.b32 	[param1], %r287;
	.param .b32 retval0;
	call.uni (retval0), 
	_Z6pagingPhjj, 
	(
	param0, 
	param1
	);
	ld.param.b32 	%r288, [retval0];
	} // callseq 36
	add.s32 	%r290, %r279, %r288;
	ld.shared.u8 	%rs32, [%r290];
	st.global.u8 	[%rd17+2], %rs32;
	add.s32 	%r291, %r376, 3;
	and.b32  	%r292, %r291, 27;
	{ // callseq 37, 0
	.param .b32 param0;
	st.param.b32 	[param0], %r275;
	.param .b32 param1;
	st.param.b32 	[param1], %r292;
	.param .b32 retval0;
	call.uni (retval0), 
	_Z6pagingPhjj, 
	(
	param0, 
	param1
	);
	ld.param.b32 	%r293, [retval0];
	} // callseq 37
	add.s32 	%r295, %r279, %r293;
	ld.shared.u8 	%rs33, [%r295];
	st.global.u8 	[%rd17+3], %rs33;
	add.s32 	%r296, %r376, 4;
	and.b32  	%r297, %r296, 28;
	{ // callseq 38, 0
	.param .b32 param0;
	st.param.b32 	[param0], %r275;
	.param .b32 param1;
	st.param.b32 	[param1], %r297;
	.param .b32 retval0;
	call.uni (retval0), 
	_Z6pagingPhjj, 
	(
	param0, 
	param1
	);
	ld.param.b32 	%r298, [retval0];
	} // callseq 38
	add.s32 	%r300, %r279, %r298;
	ld.shared.u8 	%rs34, [%r300];
	st.global.u8 	[%rd17+4], %rs34;
	add.s32 	%r301, %r376, 5;
	and.b32  	%r302, %r301, 29;
	{ // callseq 39, 0
	.param .b32 param0;
	st.param.b32 	[param0], %r275;
	.param .b32 param1;
	st.param.b32 	[param1], %r302;
	.param .b32 retval0;
	call.uni (retval0), 
	_Z6pagingPhjj, 
	(
	param0, 
	param1
	);
	ld.param.b32 	%r303, [retval0];
	} // callseq 39
	add.s32 	%r305, %r279, %r303;
	ld.shared.u8 	%rs35, [%r305];
	st.global.u8 	[%rd17+5], %rs35;
	add.s32 	%r306, %r376, 6;
	and.b32  	%r307, %r306, 30;
	{ // callseq 40, 0
	.param .b32 param0;
	st.param.b32 	[param0], %r275;
	.param .b32 param1;
	st.param.b32 	[param1], %r307;
	.param .b32 retval0;
	call.uni (retval0), 
	_Z6pagingPhjj, 
	(
	param0, 
	param1
	);
	ld.param.b32 	%r308, [retval0];
	} // callseq 40
	add.s32 	%r310, %r279, %r308;
	ld.shared.u8 	%rs36, [%r310];
	st.global.u8 	[%rd17+6], %rs36;
	add.s32 	%r311, %r376, 7;
	and.b32  	%r312, %r311, 31;
	{ // callseq 41, 0
	.param .b32 param0;
	st.param.b32 	[param0], %r275;
	.param .b32 param1;
	st.param.b32 	[param1], %r312;
	.param .b32 retval0;
	call.uni (retval0), 
	_Z6pagingPhjj, 
	(
	param0, 
	param1
	);
	ld.param.b32 	%r313, [retval0];
	} // callseq 41
	add.s32 	%r315, %r279, %r313;
	ld.shared.u8 	%rs37, [%r315];
	st.global.u8 	[%rd17+7], %rs37;
	add.s32 	%r376, %r376, 8;
	setp.ne.s32 	%p23, %r376, %r377;
	@%p23 bra 	$L__BB1_32;
$L__BB1_33:
	setp.eq.s32 	%p24, %r39, 0;
	@%p24 bra 	$L__BB1_41;
	and.b32  	%r46, %r51, 3;
	setp.lt.u32 	%p25, %r39, 4;
	@%p25 bra 	$L__BB1_36;
	shr.u32 	%r316, %r377, 5;
	and.b32  	%r317, %r377, 31;
	{ // callseq 42, 0
	.param .b32 param0;
	st.param.b32 	[param0], %r316;
	.param .b32 param1;
	st.param.b32 	[param1], %r317;
	.param .b32 retval0;
	call.uni (retval0), 
	_Z6pagingPhjj, 
	(
	param0, 
	param1
	);
	ld.param.b32 	%r318, [retval0];
	} // callseq 42
	mov.u32 	%r320, _ZZ8mykerneliE4data;
	add.s32 	%r321, %r320, %r318;
	ld.shared.u8 	%rs38, [%r321];
	cvt.u64.u32 	%rd18, %r377;
	mov.u64 	%rd19, results;
	add.s64 	%rd20, %rd19, %rd18;
	st.global.u8 	[%rd20], %rs38;
	add.s32 	%r322, %r377, 1;
	shr.u32 	%r323, %r322, 5;
	and.b32  	%r324, %r322, 31;
	{ // callseq 43, 0
	.param .b32 param0;
	st.param.b32 	[param0], %r323;
	.param .b32 param1;
	st.param.b32 	[param1], %r324;
	.param .b32 retval0;
	call.uni (retval0), 
	_Z6pagingPhjj, 
	(
	param0, 
	param1
	);
	ld.param.b32 	%r325, [retval0];
	} // callseq 43
	add.s32 	%r327, %r320, %r325;
	ld.shared.u8 	%rs39, [%r327];
	st.global.u8 	[%rd20+1], %rs39;
	add.s32 	%r328, %r377, 2;
	shr.u32 	%r329, %r328, 5;
	and.b32  	%r330, %r328, 31;
	{ // callseq 44, 0
	.param .b32 param0;
	st.param.b32 	[param0], %r329;
	.param .b32 param1;
	st.param.b32 	[param1], %r330;
	.param .b32 retval0;
	call.uni (retval0), 
	_Z6pagingPhjj, 
	(
	param0, 
	param1
	);
	ld.param.b32 	%r331, [retval0];
	} // callseq 44
	add.s32 	%r333, %r320, %r331;
	ld.shared.u8 	%rs40, [%r333];
	st.global.u8 	[%rd20+2], %rs40;
	add.s32 	%r334, %r377, 3;
	shr.u32 	%r335, %r334, 5;
	and.b32  	%r336, %r334, 31;
	{ // callseq 45, 0
	.param .b32 param0;
	st.param.b32 	[param0], %r335;
	.param .b32 param1;
	st.param.b32 	[param1], %r336;
	.param .b32 retval0;
	call.uni (retval0), 
	_Z6pagingPhjj, 
	(
	param0, 
	param1
	);
	ld.param.b32 	%r337, [retval0];
	} // callseq 45
	add.s32 	%r339, %r320, %r337;
	ld.shared.u8 	%rs41, [%r339];
	st.global.u8 	[%rd20+3], %rs41;
	add.s32 	%r377, %r377, 4;
$L__BB1_36:
	setp.eq.s32 	%p26, %r46, 0;
	@%p26 bra 	$L__BB1_41;
	setp.eq.s32 	%p27, %r46, 1;
	@%p27 bra 	$L__BB1_39;
	shr.u32 	%r340, %r377, 5;
	and.b32  	%r341, %r377, 31;
	{ // callseq 46, 0
	.param .b32 param0;
	st.param.b32 	[param0], %r340;
	.param .b32 param1;
	st.param.b32 	[param1], %r341;
	.param .b32 retval0;
	call.uni (retval0), 
	_Z6pagingPhjj, 
	(
	param0, 
	param1
	);
	ld.param.b32 	%r342, [retval0];
	} // callseq 46
	mov.u32 	%r344, _ZZ8mykerneliE4data;
	add.s32 	%r345, %r344, %r342;
	ld.shared.u8 	%rs42, [%r345];
	cvt.u64.u32 	%rd21, %r377;
	mov.u64 	%rd22, results;
	add.s64 	%rd23, %rd22, %rd21;
	st.global.u8 	[%rd23], %rs42;
	add.s32 	%r346, %r377, 1;
	shr.u32 	%r347, %r346, 5;
	and.b32  	%r348, %r346, 31;
	{ // callseq 47, 0
	.param .b32 param0;
	st.param.b32 	[param0], %r347;
	.param .b32 param1;
	st.param.b32 	[param1], %r348;
	.param .b32 retval0;
	call.uni (retval0), 
	_Z6pagingPhjj, 
	(
	param0, 
	param1
	);
	ld.param.b32 	%r349, [retval0];
	} // callseq 47
	add.s32 	%r351, %r344, %r349;
	ld.shared.u8 	%rs43, [%r351];
	st.global.u8 	[%rd23+1], %rs43;
	add.s32 	%r377, %r377, 2;
$L__BB1_39:
	and.b32  	%r352, %r51, 1;
	setp.eq.b32 	%p28, %r352, 1;
	not.pred 	%p29, %p28;
	@%p29 bra 	$L__BB1_41;
	shr.u32 	%r353, %r377, 5;
	and.b32  	%r354, %r377, 31;
	{ // callseq 48, 0
	.param .b32 param0;
	st.param.b32 	[param0], %r353;
	.param .b32 param1;
	st.param.b32 	[param1], %r354;
	.param .b32 retval0;
	call.uni (retval0), 
	_Z6pagingPhjj, 
	(
	param0, 
	param1
	);
	ld.param.b32 	%r355, [retval0];
	} // callseq 48
	mov.u32 	%r357, _ZZ8mykerneliE4data;
	add.s32 	%r358, %r357, %r355;
	ld.shared.u8 	%rs44, [%r358];
	cvt.u64.u32 	%rd24, %r377;
	mov.u64 	%rd25, results;
	add.s64 	%rd26, %rd25, %rd24;
	st.global.u8 	[%rd26], %rs44;
$L__BB1_41:
	add.u64 	%rd27, %SP, 0;
	add.u64 	%rd28, %SPL, 0;
	ld.global.u32 	%r359, [PAGEFAULT];
	st.local.u32 	[%rd28], %r359;
	mov.u64 	%rd29, $str;
	cvta.global.u64 	%rd30, %rd29;
	{ // callseq 49, 0
	.param .b64 param0;
	st.param.b64 	[param0], %rd30;
	.param .b64 param1;
	st.param.b64 	[param1], %rd27;
	.param .b32 retval0;
	call.uni (retval0), 
	vprintf, 
	(
	param0, 
	param1
	);
	ld.param.b32 	%r360, [retval0];
	} // callseq 49
	ret;

}


// ===== COMPILED SASS (sm_100) =====

	.target	sm_100

	.elftype	@"ET_EXEC"


//--------------------- .note.nv.tkinfo           --------------------------
	.section	.note.nv.tkinfo,"",@"SHT_NOTE"
	.sectionflags	@"SHF_NOTE_NV_TKINFO"
	.tkinfo
        /*0018*/ 	.word	0x00000002
        /*0030*/ 	.string	""
        /*0030*/ 	.string	"ptxas"
        /*0030*/ 	.string	"Cuda compilation tools, release 13.0, V13.0.88"
        /*0030*/ 	.string	"Build cuda_13.0.r13.0/compiler.36424714_0"
        /*0030*/ 	.string	"-arch sm_100 -m 64 "



//--------------------- .note.nv.cuinfo           --------------------------
	.section	.note.nv.cuinfo,"",@"SHT_NOTE"
	.sectionflags	@"SHF_NOTE_NV_CUINFO"
        /*0018*/ 	.short	0x0002
        /*001a*/ 	.short	0x0064
        /*001c*/ 	.short	0x0082
	.zero		2


//--------------------- .nv.info                  --------------------------
	.section	.nv.info,"",@"SHT_CUDA_INFO"
	.align	4


	//----- nvinfo : EIATTR_REGCOUNT
	.align		4
        /*0000*/ 	.byte	0x04, 0x2f
        /*0002*/ 	.short	(.L_8 - .L_7)
	.align		4
.L_7:
        /*0004*/ 	.word	index@(_Z8mykerneli)
        /*0008*/ 	.word	0x00000030


	//----- nvinfo : EIATTR_FRAME_SIZE
	.align		4
.L_8:
        /*000c*/ 	.byte	0x04, 0x11
        /*000e*/ 	.short	(.L_10 - .L_9)
	.align		4
.L_9:
        /*0010*/ 	.word	index@($_Z8mykerneli$_Z6pagingPhjj)
        /*0014*/ 	.word	0x00000008


	//----- nvinfo : EIATTR_FRAME_SIZE
	.align		4
.L_10:
        /*0018*/ 	.byte	0x04, 0x11
        /*001a*/ 	.short	(.L_12 - .L_11)
	.align		4
.L_11:
        /*001c*/ 	.word	index@(_Z8mykerneli)
        /*0020*/ 	.word	0x00000008


	//----- nvinfo : EIATTR_MIN_STACK_SIZE
	.align		4
.L_12:
        /*0024*/ 	.byte	0x04, 0x12
        /*0026*/ 	.short	(.L_14 - .L_13)
	.align		4
.L_13:
        /*0028*/ 	.word	index@(_Z8mykerneli)
        /*002c*/ 	.word	0x00000008
.L_14:


//--------------------- .nv.compat                --------------------------
	.section	.nv.compat,"",@"SHT_CUDA_COMPAT_INFO"
	.align	4
        /*0000*/ 	.byte	0x02, 0x09, 0x00, 0x00, 0x02, 0x02, 0x01, 0x00, 0x02, 0x05, 0x05, 0x00, 0x03, 0x07, 0x01, 0x01
        /*0010*/ 	.byte	0x02, 0x03, 0x00, 0x00, 0x02, 0x06, 0x01, 0x00, 0x04, 0x0b, 0x08, 0x00, 0x09, 0x00, 0x00, 0x00
        /*0020*/ 	.byte	0x00, 0x00, 0x00, 0x00


//--------------------- .nv.info._Z8mykerneli     --------------------------
	.section	.nv.info._Z8mykerneli,"",@"SHT_CUDA_INFO"
	.sectionflags	@""
	.align	4


	//----- nvinfo : EIATTR_CUDA_API_VERSION
	.align		4
        /*0000*/ 	.byte	0x04, 0x37
        /*0002*/ 	.short	(.L_16 - .L_15)
.L_15:
        /*0004*/ 	.word	0x00000082


	//----- nvinfo : EIATTR_KPARAM_INFO
	.align		4
.L_16:
        /*0008*/ 	.byte	0x04, 0x17
        /*000a*/ 	.short	(.L_18 - .L_17)
.L_17:
        /*000c*/ 	.word	0x00000000
        /*0010*/ 	.short	0x0000
        /*0012*/ 	.short	0x0000
        /*0014*/ 	.byte	0x00, 0xf0, 0x11, 0x00


	//----- nvinfo : EIATTR_SPARSE_MMA_MASK
	.align		4
.L_18:
        /*0018*/ 	.byte	0x03, 0x50
        /*001a*/ 	.short	0x0000


	//----- nvinfo : EIATTR_MAXREG_COUNT
	.align		4
        /*001c*/ 	.byte	0x03, 0x1b
        /*001e*/ 	.short	0x00ff


	//----- nvinfo : EIATTR_EXTERNS
	.align		4
        /*0020*/ 	.byte	0x04, 0x0f
        /*0022*/ 	.short	(.L_20 - .L_19)


	//   ....[0]....
	.align		4
.L_19:
        /*0024*/ 	.word	index@(vprintf)


	//----- nvinfo : EIATTR_MERCURY_ISA_VERSION
	.align		4
.L_20:
        /*0028*/ 	.byte	0x03, 0x5f
        /*002a*/ 	.short	0x0101


	//----- nvinfo : EIATTR_VRC_CTA_INIT_COUNT
	.align		4
        /*002c*/ 	.byte	0x02, 0x4a
	.zero		1
	.zero		1


	//----- nvinfo : EIATTR_SYSCALL_OFFSETS
	.align		4
        /*0030*/ 	.byte	0x04, 0x46
        /*0032*/ 	.short	(.L_22 - .L_21)


	//   ....[0]....
.L_21:
        /*0034*/ 	.word	0x00002740


	//----- nvinfo : EIATTR_EXIT_INSTR_OFFSETS
	.align		4
.L_22:
        /*0038*/ 	.byte	0x04, 0x1c
        /*003a*/ 	.short	(.L_24 - .L_23)


	//   ....[0]....
.L_23:
        /*003c*/ 	.word	0x00002750


	//----- nvinfo : EIATTR_CRS_STACK_SIZE
	.align		4
.L_24:
        /*0040*/ 	.byte	0x04, 0x1e
        /*0042*/ 	.short	(.L_26 - .L_25)
.L_25:
        /*0044*/ 	.word	0x00000000


	//----- nvinfo : EIATTR_CBANK_PARAM_SIZE
	.align		4
.L_26:
        /*0048*/ 	.byte	0x03, 0x19
        /*004a*/ 	.short	0x0004


	//----- nvinfo : EIATTR_PARAM_CBANK
	.align		4
        /*004c*/ 	.byte	0x04, 0x0a
        /*004e*/ 	.short	(.L_28 - .L_27)
	.align		4
.L_27:
        /*0050*/ 	.word	index@(.nv.constant0._Z8mykerneli)
        /*0054*/ 	.short	0x0380
        /*0056*/ 	.short	0x0004


	//----- nvinfo : EIATTR_SW_WAR
	.align		4
.L_28:
        /*0058*/ 	.byte	0x04, 0x36
        /*005a*/ 	.short	(.L_30 - .L_29)
.L_29:
        /*005c*/ 	.word	0x00000008
.L_30:


//--------------------- .nv.callgraph             --------------------------
	.section	.nv.callgraph,"",@"SHT_CUDA_CALLGRAPH"
	.align	4
	.sectionentsize	8
	.align		4
        /*0000*/ 	.word	0x00000000
	.align		4
        /*0004*/ 	.word	0xffffffff
	.align		4
        /*0008*/ 	.word	index@(_Z8mykerneli)
	.align		4
        /*000c*/ 	.word	index@(vprintf)
	.align		4
        /*0010*/ 	.word	0x00000000
	.align		4
        /*0014*/ 	.word	0xfffffffe
	.align		4
        /*0018*/ 	.word	0x00000000
	.align		4
        /*001c*/ 	.word	0xfffffffd
	.align		4
        /*0020*/ 	.word	0x00000000
	.align		4
        /*0024*/ 	.word	0xfffffffc


//--------------------- .nv.constant4             --------------------------
	.section	.nv.constant4,"a",@progbits
	.align	8
	.align		8
.nv.constant4:
        /*0000*/ 	.dword	vprintf
	.align		8
        /*0008*/ 	.dword	PAGE_ENTRIES
	.align		8
        /*0010*/ 	.dword	PAGEFAULT
	.align		8
        /*0018*/ 	.dword	storage
	.align		8
        /*0020*/ 	.dword	results
	.align		8
        /*0028*/ 	.dword	input
	.align		8
        /*0030*/ 	.dword	pt_entries
	.align		8
        /*0038*/ 	.dword	$str


//--------------------- .text._Z8mykerneli        --------------------------
	.section	.text._Z8mykerneli,"ax",@progbits
	.align	128
        .global         _Z8mykerneli
        .type           _Z8mykerneli,@function
        .size           _Z8mykerneli,(.L_x_32 - _Z8mykerneli)
        .other          _Z8mykerneli,@"STO_CUDA_ENTRY STV_DEFAULT"
_Z8mykerneli:
.text._Z8mykerneli:
[----:B------:R-:W0:Y:S08]  /*0000*/  LDC R1, c[0x0][0x37c] ;  /* 0x0000df00ff017b82 */ /* 0x000e300000000800 */
[----:B------:R-:W1:Y:S01]  /*0010*/  LDC.64 R2, c[0x4][0x30] ;  /* 0x01000c00ff027b82 */ /* 0x000e620000000a00 */
[----:B------:R-:W1:Y:S01]  /*0020*/  LDCU.64 UR8, c[0x0][0x358] ;  /* 0x00006b00ff0877ac */ /* 0x000e620008000a00 */
[----:B0-----:R-:W-:Y:S01]  /*0030*/  VIADD R1, R1, 0xfffffff8 ;  /* 0xfffffff801017836 */ /* 0x001fe20000000000 */
[----:B-1----:R-:W2:Y:S01]  /*0040*/  LDG.E R2, desc[UR8][R2.64] ;  /* 0x0000000802027981 */ /* 0x002ea2000c1e1900 */
[----:B------:R-:W0:Y:S01]  /*0050*/  LDCU UR5, c[0x0][0x2f8] ;  /* 0x00005f00ff0577ac */ /* 0x000e220008000800 */
[----:B------:R-:W1:Y:S02]  /*0060*/  LDCU UR6, c[0x0][0x2fc] ;  /* 0x00005f80ff0677ac */ /* 0x000e640008000800 */
[----:B0-----:R-:W-:-:S05]  /*0070*/  IADD3 R6, P1, PT, R1, UR5, RZ ;  /* 0x0000000501067c10 */ /* 0x001fca000ff3e0ff */
[----:B-1----:R-:W-:Y:S01]  /*0080*/  IMAD.X R7, RZ, RZ, UR6, P1 ;  /* 0x00000006ff077e24 */ /* 0x002fe200088e06ff */
[----:B--2---:R-:W-:-:S13]  /*0090*/  R2UR UR4, R2 ;  /* 0x00000000020472ca */ /* 0x004fda00000e0000 */
[----:B------:R-:W-:-:S05]  /*00a0*/  IMAD.U32 R11, RZ, RZ, UR4 ;  /* 0x00000004ff0b7e24 */ /* 0x000fca000f8e00ff */
[----:B------:R-:W-:-:S13]  /*00b0*/  ISETP.GE.AND P0, PT, R11, 0x1, PT ;  /* 0x000000010b00780c */ /* 0x000fda0003f06270 */
[----:B------:R-:W-:Y:S05]  /*00c0*/  @!P0 BRA `(.L_x_0) ;  /* 0x0000000400a88947 */ /* 0x000fea0003800000 */
[----:B------:R-:W-:Y:S02]  /*00d0*/  IMAD.U32 R12, RZ, RZ, UR4 ;  /* 0x00000004ff0c7e24 */ /* 0x000fe4000f8e00ff */
[----:B------:R-:W-:-:S03]  /*00e0*/  IMAD.MOV.U32 R0, RZ, RZ, RZ ;  /* 0x000000ffff007224 */ /* 0x000fc600078e00ff */
[C---:B------:R-:W-:Y:S02]  /*00f0*/  ISETP.GE.U32.AND P0, PT, R12.reuse, 0x8, PT ;  /* 0x000000080c00780c */ /* 0x040fe40003f06070 */
[----:B------:R-:W-:-:S04]  /*0100*/  LOP3.LUT R13, R12, 0x7, RZ, 0xc0, !PT ;  /* 0x000000070c0d7812 */ /* 0x000fc800078ec0ff */
[----:B------:R-:W-:-:S07]  /*0110*/  ISETP.NE.AND P1, PT, R13, RZ, PT ;  /* 0x000000ff0d00720c */ /* 0x000fce0003f25270 */
[----:B------:R-:W-:Y:S06]  /*0120*/  @!P0 BRA `(.L_x_1) ;  /* 0x00000000009c8947 */ /* 0x000fec0003800000 */
[----:B------:R-:W0:Y:S01]  /*0130*/  S2R R5, SR_CgaCtaId ;  /* 0x0000000000057919 */ /* 0x000e220000008800 */
[----:B------:R-:W-:Y:S01]  /*0140*/  MOV R2, 0x400 ;  /* 0x0000040000027802 */ /* 0x000fe20000000f00 */
[----:B------:R-:W-:Y:S01]  /*0150*/  ULEA UR4, UR4, 0x10, 0x2 ;  /* 0x0000001004047891 */ /* 0x000fe2000f8e10ff */
[----:B------:R-:W-:-:S03]  /*0160*/  LOP3.LUT R0, R12, 0x7ffffff8, RZ, 0xc0, !PT ;  /* 0x7ffffff80c007812 */ /* 0x000fc600078ec0ff */
[----:B------:R-:W-:Y:S02]  /*0170*/  VIADD R2, R2, 0x8000 ;  /* 0x0000800002027836 */ /* 0x000fe40000000000 */
[----:B------:R-:W-:-:S03]  /*0180*/  IMAD.MOV R3, RZ, RZ, -R0 ;  /* 0x000000ffff037224 */ /* 0x000fc600078e0a00 */
[----:B0-----:R-:W-:-:S07]  /*0190*/  LEA R5, R5, R2, 0x18 ;  /* 0x0000000205057211 */ /* 0x001fce00078ec0ff */
.L_x_2:
[----:B------:R-:W-:Y:S02]  /*01a0*/  IMAD.MOV.U32 R4, RZ, RZ, 0x69 ;  /* 0x00000069ff047424 */ /* 0x000fe400078e00ff */
[----:B------:R-:W-:Y:S02]  /*01b0*/  HFMA2 R9, -RZ, RZ, 0, 0.00139141082763671875 ;  /* 0x000015b3ff097431 */ /* 0x000fe400000001ff */
[----:B-1----:R-:W-:Y:S02]  /*01c0*/  IMAD R2, R11, 0x8, R5 ;  /* 0x000000080b027824 */ /* 0x002fe400078e0205 */
[----:B------:R-:W-:Y:S01]  /*01d0*/  IMAD.MOV.U32 R8, RZ, RZ, 0x15b3 ;  /* 0x000015b3ff087424 */ /* 0x000fe200078e00ff */
[----:B------:R-:W-:Y:S01]  /*01e0*/  STS [R5+UR4+-0x10], R4 ;  /* 0xfffff00405007988 */ /* 0x000fe20008000804 */
[----:B------:R-:W-:Y:S02]  /*01f0*/  IMAD.MOV.U32 R10, RZ, RZ, 0x15b3 ;  /* 0x000015b3ff0a7424 */ /* 0x000fe400078e00ff */
[----:B------:R-:W-:Y:S01]  /*0200*/  VIADD R3, R3, 0x8 ;  /* 0x0000000803037836 */ /* 0x000fe20000000000 */
[----:B------:R-:W-:Y:S04]  /*0210*/  STS [R2], RZ ;  /* 0x000000ff02007388 */ /* 0x000fe80000000800 */
[----:B------:R-:W-:Y:S01]  /*0220*/  STS.64 [R5], R8 ;  /* 0x0000000805007388 */ /* 0x000fe20000000a00 */
[----:B------:R-:W-:-:S03]  /*0230*/  ISETP.NE.AND P0, PT, R3, RZ, PT ;  /* 0x000000ff0300720c */ /* 0x000fc60003f05270 */
[----:B------:R-:W-:Y:S04]  /*0240*/  STS [R5+UR4+-0xc], R4 ;  /* 0xfffff40405007988 */ /* 0x000fe80008000804 */
[----:B------:R-:W-:Y:S04]  /*0250*/  STS [R2+0x4], RZ ;  /* 0x000004ff02007388 */ /* 0x000fe80000000800 */
[----:B------:R-:W-:Y:S04]  /*0260*/  STS [R5+0x8], R8 ;  /* 0x0000080805007388 */ /* 0x000fe80000000800 */
[----:B------:R-:W-:Y:S04]  /*0270*/  STS [R5+UR4+-0x8], R4 ;  /* 0xfffff80405007988 */ /* 0x000fe80008000804 */
[----:B------:R-:W-:Y:S04]  /*0280*/  STS [R2+0x8], RZ ;  /* 0x000008ff02007388 */ /* 0x000fe80000000800 */
[----:B------:R-:W-:Y:S04]  /*0290*/  STS [R5+0xc], R10 ;  /* 0x00000c0a05007388 */ /* 0x000fe80000000800 */
[----:B------:R-:W-:Y:S04]  /*02a0*/  STS [R5+UR4+-0x4], R4 ;  /* 0xfffffc0405007988 */ /* 0x000fe80008000804 */
[----:B------:R-:W-:Y:S04]  /*02b0*/  STS [R2+0xc], RZ ;  /* 0x00000cff02007388 */ /* 0x000fe80000000800 */
[----:B------:R-:W-:Y:S04]  /*02c0*/  STS [R5+0x10], R10 ;  /* 0x0000100a05007388 */ /* 0x000fe80000000800 */
[----:B------:R-:W-:Y:S04]  /*02d0*/  STS [R5+UR4], R4 ;  /* 0x0000000405007988 */ /* 0x000fe80008000804 */
[----:B------:R-:W-:Y:S04]  /*02e0*/  STS [R2+0x10], RZ ;  /* 0x000010ff02007388 */ /* 0x000fe80000000800 */
[----:B------:R-:W-:Y:S04]  /*02f0*/  STS [R5+0x14], R10 ;  /* 0x0000140a05007388 */ /* 0x000fe80000000800 */
[----:B------:R-:W-:Y:S04]  /*0300*/  STS [R5+UR4+0x4], R4 ;  /* 0x0000040405007988 */ /* 0x000fe80008000804 */
[----:B------:R-:W-:Y:S04]  /*0310*/  STS [R2+0x14], RZ ;  /* 0x000014ff02007388 */ /* 0x000fe80000000800 */
[----:B------:R-:W-:Y:S04]  /*0320*/  STS [R5+0x18], R10 ;  /* 0x0000180a05007388 */ /* 0x000fe80000000800 */
[----:B------:R-:W-:Y:S04]  /*0330*/  STS [R5+UR4+0x8], R4 ;  /* 0x0000080405007988 */ /* 0x000fe80008000804 */
[----:B------:R-:W-:Y:S04]  /*0340*/  STS [R2+0x18], RZ ;  /* 0x000018ff02007388 */ /* 0x000fe80000000800 */
[----:B------:R-:W-:Y:S04]  /*0350*/  STS [R5+0x1c], R10 ;  /* 0x00001c0a05007388 */ /* 0x000fe80000000800 */
[----:B------:R0:W-:Y:S04]  /*0360*/  STS [R5+UR4+0xc], R4 ;  /* 0x00000c0405007988 */ /* 0x0001e80008000804 */
[----:B------:R1:W-:Y:S01]  /*0370*/  STS [R2+0x1c], RZ ;  /* 0x00001cff02007388 */ /* 0x0003e20000000800 */
[----:B0-----:R-:W-:Y:S01]  /*0380*/  VIADD R5, R5, 0x20 ;  /* 0x0000002005057836 */ /* 0x001fe20000000000 */
[----:B------:R-:W-:Y:S06]  /*0390*/  @P0 BRA `(.L_x_2) ;  /* 0xfffffffc00800947 */ /* 0x000fec000383ffff */
.L_x_1:
[----:B------:R-:W-:Y:S05]  /*03a0*/  @!P1 BRA `(.L_x_0) ;  /* 0x0000000000f09947 */ /* 0x000fea0003800000 */
[----:B------:R-:W-:Y:S02]  /*03b0*/  ISETP.GE.U32.AND P0, PT, R13, 0x4, PT ;  /* 0x000000040d00780c */ /* 0x000fe40003f06070 */
[----:B------:R-:W-:-:S04]  /*03c0*/  LOP3.LUT R9, R12, 0x3, RZ, 0xc0, !PT ;  /* 0x000000030c097812 */ /* 0x000fc800078ec0ff */
[----:B------:R-:W-:-:S07]  /*03d0*/  ISETP.NE.AND P1, PT, R9, RZ, PT ;  /* 0x000000ff0900720c */ /* 0x000fce0003f25270 */
[----:B------:R-:W-:Y:S06]  /*03e0*/  @!P0 BRA `(.L_x_3) ;  /* 0x0000000000588947 */ /* 0x000fec0003800000 */
[----:B------:R-:W0:Y:S01]  /*03f0*/  S2R R3, SR_CgaCtaId ;  /* 0x0000000000037919 */ /* 0x000e220000008800 */
[----:B-1----:R-:W-:Y:S01]  /*0400*/  MOV R2, 0x400 ;  /* 0x0000040000027802 */ /* 0x002fe20000000f00 */
[----:B------:R-:W-:Y:S02]  /*0410*/  IMAD.MOV.U32 R5, RZ, RZ, 0x15b3 ;  /* 0x000015b3ff057424 */ /* 0x000fe400078e00ff */
[----:B------:R-:W-:Y:S02]  /*0420*/  IMAD.MOV.U32 R8, RZ, RZ, 0x69 ;  /* 0x00000069ff087424 */ /* 0x000fe400078e00ff */
[----:B------:R-:W-:-:S05]  /*0430*/  VIADD R2, R2, 0x8000 ;  /* 0x0000800002027836 */ /* 0x000fca0000000000 */
[----:B0-----:R-:W-:-:S05]  /*0440*/  LEA R3, R3, R2, 0x18 ;  /* 0x0000000203037211 */ /* 0x001fca00078ec0ff */
[C---:B------:R-:W-:Y:S01]  /*0450*/  IMAD R2, R0.reuse, 0x4, R3 ;  /* 0x0000000400027824 */ /* 0x040fe200078e0203 */
[----:B------:R-:W-:-:S03]  /*0460*/  IADD3 R0, PT, PT, R0, 0x4, RZ ;  /* 0x0000000400007810 */ /* 0x000fc60007ffe0ff */
[C---:B------:R-:W-:Y:S01]  /*0470*/  IMAD R3, R11.reuse, 0x4, R2 ;  /* 0x000000040b037824 */ /* 0x040fe200078e0202 */
[----:B------:R0:W-:Y:S03]  /*0480*/  STS [R2], R5 ;  /* 0x0000000502007388 */ /* 0x0001e60000000800 */
[----:B------:R-:W-:Y:S01]  /*0490*/  IMAD R4, R11, 0x4, R3 ;  /* 0x000000040b047824 */ /* 0x000fe200078e0203 */
[----:B------:R0:W-:Y:S04]  /*04a0*/  STS [R3], R8 ;  /* 0x0000000803007388 */ /* 0x0001e80000000800 */
[----:B------:R0:W-:Y:S04]  /*04b0*/  STS [R4], RZ ;  /* 0x000000ff04007388 */ /* 0x0001e80000000800 */
[----:B------:R0:W-:Y:S04]  /*04c0*/  STS [R2+0x4], R5 ;  /* 0x0000040502007388 */ /* 0x0001e80000000800 */
[----:B------:R0:W-:Y:S04]  /*04d0*/  STS [R3+0x4], R8 ;  /* 0x0000040803007388 */ /* 0x0001e80000000800 */
[----:B------:R0:W-:Y:S04]  /*04e0*/  STS [R4+0x4], RZ ;  /* 0x000004ff04007388 */ /* 0x0001e80000000800 */
[----:B------:R0:W-:Y:S04]  /*04f0*/  STS [R2+0x8], R5 ;  /* 0x0000080502007388 */ /* 0x0001e80000000800 */
[----:B------:R0:W-:Y:S04]  /*0500*/  STS [R3+0x8], R8 ;  /* 0x0000080803007388 */ /* 0x0001e80000000800 */
[----:B------:R0:W-:Y:S04]  /*0510*/  STS [R4+0x8], RZ ;  /* 0x000008ff04007388 */ /* 0x0001e80000000800 */
[----:B------:R0:W-:Y:S04]  /*0520*/  STS [R2+0xc], R5 ;  /* 0x00000c0502007388 */ /* 0x0001e80000000800 */
[----:B------:R0:W-:Y:S04]  /*0530*/  STS [R3+0xc], R8 ;  /* 0x00000c0803007388 */ /* 0x0001e80000000800 */
[----:B------:R0:W-:Y:S02]  /*0540*/  STS [R4+0xc], RZ ;  /* 0x00000cff04007388 */ /* 0x0001e40000000800 */
.L_x_3:
[----:B------:R-:W-:Y:S05]  /*0550*/  @!P1 BRA `(.L_x_0) ;  /* 0x0000000000849947 */ /* 0x000fea0003800000 */
[----:B------:R-:W-:Y:S02]  /*0560*/  ISETP.NE.AND P0, PT, R9, 0x1, PT ;  /* 0x000000010900780c */ /* 0x000fe40003f05270 */
[----:B01----:R-:W-:-:S04]  /*0570*/  LOP3.LUT R2, R12, 0x1, RZ, 0xc0, !PT ;  /* 0x000000010c027812 */ /* 0x003fc800078ec0ff */
[----:B------:R-:W-:-:S07]  /*0580*/  ISETP.NE.U32.AND P1, PT, R2, 0x1, PT ;  /* 0x000000010200780c */ /* 0x000fce0003f25070 */
[----:B------:R-:W-:Y:S06]  /*0590*/  @!P0 BRA `(.L_x_4) ;  /* 0x0000000000408947 */ /* 0x000fec0003800000 */
[----:B------:R-:W0:Y:S01]  /*05a0*/  S2R R3, SR_CgaCtaId ;  /* 0x0000000000037919 */ /* 0x000e220000008800 */
[----:B------:R-:W-:Y:S01]  /*05b0*/  MOV R2, 0x400 ;  /* 0x0000040000027802 */ /* 0x000fe20000000f00 */
[----:B------:R-:W-:-:S04]  /*05c0*/  IMAD.MOV.U32 R5, RZ, RZ, 0x69 ;  /* 0x00000069ff057424 */ /* 0x000fc800078e00ff */
[----:B------:R-:W-:-:S05]  /*05d0*/  VIADD R2, R2, 0x8000 ;  /* 0x0000800002027836 */ /* 0x000fca0000000000 */
[----:B0-----:R-:W-:Y:S01]  /*05e0*/  LEA R3, R3, R2, 0x18 ;  /* 0x0000000203037211 */ /* 0x001fe200078ec0ff */
[----:B------:R-:W-:-:S04]  /*05f0*/  IMAD.MOV.U32 R2, RZ, RZ, 0x15b3 ;  /* 0x000015b3ff027424 */ /* 0x000fc800078e00ff */
[C---:B------:R-:W-:Y:S02]  /*0600*/  IMAD R3, R0.reuse, 0x4, R3 ;  /* 0x0000000400037824 */ /* 0x040fe400078e0203 */
[----:B------:R-:W-:Y:S02]  /*0610*/  VIADD R0, R0, 0x2 ;  /* 0x0000000200007836 */ /* 0x000fe40000000000 */
[C---:B------:R-:W-:Y:S01]  /*0620*/  IMAD R4, R11.reuse, 0x4, R3 ;  /* 0x000000040b047824 */ /* 0x040fe200078e0203 */
[----:B------:R0:W-:Y:S03]  /*0630*/  STS [R3], R2 ;  /* 0x0000000203007388 */ /* 0x0001e60000000800 */
[----:B------:R-:W-:Y:S01]  /*0640*/  IMAD R8, R11, 0x4, R4 ;  /* 0x000000040b087824 */ /* 0x000fe200078e0204 */
[----:B------:R0:W-:Y:S04]  /*0650*/  STS [R4], R5 ;  /* 0x0000000504007388 */ /* 0x0001e80000000800 */
[----:B------:R0:W-:Y:S04]  /*0660*/  STS [R8], RZ ;  /* 0x000000ff08007388 */ /* 0x0001e80000000800 */
[----:B------:R0:W-:Y:S04]  /*0670*/  STS [R3+0x4], R2 ;  /* 0x0000040203007388 */ /* 0x0001e80000000800 */
[----:B------:R0:W-:Y:S04]  /*0680*/  STS [R4+0x4], R5 ;  /* 0x0000040504007388 */ /* 0x0001e80000000800 */
[----:B------:R0:W-:Y:S02]  /*0690*/  STS [R8+0x4], RZ ;  /* 0x000004ff08007388 */ /* 0x0001e40000000800 */
.L_x_4:
[----:B------:R-:W-:Y:S05]  /*06a0*/  @P1 BRA `(.L_x_0) ;  /* 0x0000000000301947 */ /* 0x000fea0003800000 */
[----:B0-----:R-:W0:Y:S01]  /*06b0*/  S2R R3, SR_CgaCtaId ;  /* 0x0000000000037919 */ /* 0x001e220000008800 */
[----:B------:R-:W-:Y:S01]  /*06c0*/  MOV R2, 0x400 ;  /* 0x0000040000027802 */ /* 0x000fe20000000f00 */
[----:B------:R-:W-:Y:S02]  /*06d0*/  IMAD.MOV.U32 R5, RZ, RZ, 0x15b3 ;  /* 0x000015b3ff057424 */ /* 0x000fe400078e00ff */
[----:B------:R-:W-:Y:S02]  /*06e0*/  IMAD.MOV.U32 R9, RZ, RZ, 0x69 ;  /* 0x00000069ff097424 */ /* 0x000fe400078e00ff */
[----:B------:R-:W-:-:S05]  /*06f0*/  VIADD R2, R2, 0x8000 ;  /* 0x0000800002027836 */ /* 0x000fca0000000000 */
[----:B0-----:R-:W-:-:S05]  /*0700*/  LEA R3, R3, R2, 0x18 ;  /* 0x0000000203037211 */ /* 0x001fca00078ec0ff */
[----:B------:R-:W-:-:S05]  /*0710*/  IMAD R0, R0, 0x4, R3 ;  /* 0x0000000400007824 */ /* 0x000fca00078e0203 */
[C---:B------:R-:W-:Y:S01]  /*0720*/  LEA R2, R11.reuse, R0, 0x2 ;  /* 0x000000000b027211 */ /* 0x040fe200078e10ff */
[----:B------:R2:W-:Y:S04]  /*0730*/  STS [R0], R5 ;  /* 0x0000000500007388 */ /* 0x0005e80000000800 */
[----:B------:R-:W-:Y:S01]  /*0740*/  IMAD R3, R11, 0x4, R2 ;  /* 0x000000040b037824 */ /* 0x000fe200078e0202 */
[----:B------:R2:W-:Y:S04]  /*0750*/  STS [R2], R9 ;  /* 0x0000000902007388 */ /* 0x0005e80000000800 */
[----:B------:R2:W-:Y:S02]  /*0760*/  STS [R3], RZ ;  /* 0x000000ff03007388 */ /* 0x0005e40000000800 */
.L_x_0:
[----:B------:R-:W3:Y:S02]  /*0770*/  LDCU UR5, c[0x0][0x380] ;  /* 0x00007000ff0577ac */ /* 0x000ee40008000800 */
[----:B---3--:R-:W-:-:S09]  /*0780*/  UISETP.GE.AND UP0, UPT, UR5, 0x1, UPT ;  /* 0x000000010500788c */ /* 0x008fd2000bf06270 */
[----:B------:R-:W-:Y:S05]  /*0790*/  BRA.U !UP0, `(.L_x_5) ;  /* 0x0000001108c87547 */ /* 0x000fea000b800000 */
[----:B------:R-:W-:Y:S02]  /*07a0*/  UISETP.GE.U32.AND UP0, UPT, UR5, 0x10, UPT ;  /* 0x000000100500788c */ /* 0x000fe4000bf06070 */
[----:B------:R-:W-:Y:S01]  /*07b0*/  ULOP3.LUT UR12, UR5, 0xf, URZ, 0xc0, !UPT ;  /* 0x0000000f050c7892 */ /* 0x000fe2000f8ec0ff */
[----:B------:R-:W-:-:S06]  /*07c0*/  UMOV UR4, URZ ;  /* 0x000000ff00047c82 */ /* 0x000fcc0008000000 */
[----:B------:R-:W-:Y:S05]  /*07d0*/  BRA.U !UP0, `(.L_x_6) ;  /* 0x0000000908347547 */ /* 0x000fea000b800000 */
[----:B------:R-:W3:Y:S01]  /*07e0*/  S2UR UR6, SR_CgaCtaId ;  /* 0x00000000000679c3 */ /* 0x000ee20000008800 */
[----:B------:R-:W-:Y:S01]  /*07f0*/  UMOV UR7, 0x400 ;  /* 0x0000040000077882 */ /* 0x000fe20000000000 */
[----:B------:R-:W-:Y:S01]  /*0800*/  ULOP3.LUT UR4, UR5, 0x7ffffff0, URZ, 0xc0, !UPT ;  /* 0x7ffffff005047892 */ /* 0x000fe2000f8ec0ff */
[----:B------:R-:W4:Y:S02]  /*0810*/  LDCU.64 UR10, c[0x4][0x28] ;  /* 0x01000500ff0a77ac */ /* 0x000f240008000a00 */
[----:B------:R-:W-:Y:S01]  /*0820*/  UMOV UR5, URZ ;  /* 0x000000ff00057c82 */ /* 0x000fe20008000000 */
[----:B---34-:R-:W-:-:S12]  /*0830*/  ULEA UR7, UR6, UR7, 0x18 ;  /* 0x0000000706077291 */ /* 0x018fd8000f8ec0ff */
.L_x_7:
[----:B------:R-:W-:-:S04]  /*0840*/  UIADD3 UR6, UP0, UPT, UR5, UR10, URZ ;  /* 0x0000000a05067290 */ /* 0x000fc8000ff1e0ff */
[----:B------:R-:W-:Y:S02]  /*0850*/  UIADD3.X UR13, UPT, UPT, URZ, UR11, URZ, UP0, !UPT ;  /* 0x0000000bff0d7290 */ /* 0x000fe400087fe4ff */
[----:B012---:R-:W-:-:S04]  /*0860*/  IMAD.U32 R2, RZ, RZ, UR6 ;  /* 0x00000006ff027e24 */ /* 0x007fc8000f8e00ff */
[----:B------:R-:W-:-:S05]  /*0870*/  IMAD.U32 R3, RZ, RZ, UR13 ;  /* 0x0000000dff037e24 */ /* 0x000fca000f8e00ff */
[----:B------:R0:W5:Y:S01]  /*0880*/  LDG.E.U8 R20, desc[UR8][R2.64] ;  /* 0x0000000802147981 */ /* 0x000162000c1e1100 */
[----:B------:R-:W-:Y:S01]  /*0890*/  USHF.R.U32.HI UR16, URZ, 0x5, UR5 ;  /* 0x00000005ff107899 */ /* 0x000fe20008011605 */
[----:B------:R-:W-:Y:S01]  /*08a0*/  MOV R8, 0x8f0 ;  /* 0x000008f000087802 */ /* 0x000fe20000000f00 */
[----:B------:R-:W-:-:S04]  /*08b0*/  ULOP3.LUT UR6, UR5, 0x10, URZ, 0xc0, !UPT ;  /* 0x0000001005067892 */ /* 0x000fc8000f8ec0ff */
[----:B------:R-:W-:Y:S02]  /*08c0*/  IMAD.U32 R9, RZ, RZ, UR16 ;  /* 0x00000010ff097e24 */ /* 0x000fe4000f8e00ff */
[----:B------:R-:W-:-:S07]  /*08d0*/  IMAD.U32 R0, RZ, RZ, UR6 ;  /* 0x00000006ff007e24 */ /* 0x000fce000f8e00ff */
[----:B0----5:R-:W-:Y:S05]  /*08e0*/  CALL.REL.NOINC `($_Z8mykerneli$_Z6pagingPhjj) ;  /* 0x0000001c009c7944 */ /* 0x021fea0003c00000 */
[----:B------:R0:W5:Y:S01]  /*08f0*/  LDG.E.U8 R18, desc[UR8][R2.64+0x1] ;  /* 0x0000010802127981 */ /* 0x000162000c1e1100 */
[----:B------:R-:W-:Y:S01]  /*0900*/  UIADD3 UR6, UPT, UPT, UR5, 0x1, URZ ;  /* 0x0000000105067890 */ /* 0x000fe2000fffe0ff */
[----:B------:R-:W-:Y:S01]  /*0910*/  IMAD.U32 R9, RZ, RZ, UR16 ;  /* 0x00000010ff097e24 */ /* 0x000fe2000f8e00ff */
[----:B------:R-:W-:Y:S01]  /*0920*/  MOV R8, 0x970 ;  /* 0x0000097000087802 */ /* 0x000fe20000000f00 */
[----:B------:R0:W-:Y:S01]  /*0930*/  STS.U8 [R5+UR7], R20 ;  /* 0x0000001405007988 */ /* 0x0001e20008000007 */
[----:B------:R-:W-:-:S06]  /*0940*/  ULOP3.LUT UR6, UR6, 0x11, URZ, 0xc0, !UPT ;  /* 0x0000001106067892 */ /* 0x000fcc000f8ec0ff */
[----:B------:R-:W-:-:S07]  /*0950*/  IMAD.U32 R0, RZ, RZ, UR6 ;  /* 0x00000006ff007e24 */ /* 0x000fce000f8e00ff */
[----:B0----5:R-:W-:Y:S05]  /*0960*/  CALL.REL.NOINC `($_Z8mykerneli$_Z6pagingPhjj) ;  /* 0x0000001c007c7944 */ /* 0x021fea0003c00000 */
[----:B------:R0:W5:Y:S01]  /*0970*/  LDG.E.U8 R20, desc[UR8][R2.64+0x2] ;  /* 0x0000020802147981 */ /* 0x000162000c1e1100 */
[----:B------:R-:W-:Y:S01]  /*0980*/  UIADD3 UR6, UPT, UPT, UR5, 0x2, URZ ;  /* 0x0000000205067890 */ /* 0x000fe2000fffe0ff */
[----:B------:R-:W-:Y:S02]  /*0990*/  MOV R9, UR16 ;  /* 0x0000001000097c02 */ /* 0x000fe40008000f00 */
[----:B------:R0:W-:Y:S01]  /*09a0*/  STS.U8 [R5+UR7], R18 ;  /* 0x0000001205007988 */ /* 0x0001e20008000007 */
[----:B------:R-:W-:Y:S01]  /*09b0*/  ULOP3.LUT UR6, UR6, 0x12, URZ, 0xc0, !UPT ;  /* 0x0000001206067892 */ /* 0x000fe2000f8ec0ff */
[----:B------:R-:W-:-:S05]  /*09c0*/  MOV R8, 0x9f0 ;  /* 0x000009f000087802 */ /* 0x000fca0000000f00 */
        /* <DEDUP_REMOVED lines=106> */
[----:B------:R3:W-:Y:S01]  /*1070*/  STS.U8 [R5+UR7], R2 ;  /* 0x0000000205007988 */ /* 0x0007e20008000007 */
[----:B------:R-:W-:-:S04]  /*1080*/  UIADD3 UR5, UPT, UPT, UR5, 0x10, URZ ;  /* 0x0000001005057890 */ /* 0x000fc8000fffe0ff */
[----:B------:R-:W-:-:S09]  /*1090*/  UISETP.NE.AND UP0, UPT, UR5, UR4, UPT ;  /* 0x000000040500728c */ /* 0x000fd2000bf05270 */
[----:B---3--:R-:W-:Y:S05]  /*10a0*/  BRA.U UP0, `(.L_x_7) ;  /* 0xfffffff500e47547 */ /* 0x008fea000b83ffff */
.L_x_6:
[----:B------:R-:W-:-:S09]  /*10b0*/  UISETP.NE.AND UP0, UPT, UR12, URZ, UPT ;  /* 0x000000ff0c00728c */ /* 0x000fd2000bf05270 */
[----:B------:R-:W-:Y:S05]  /*10c0*/  BRA.U !UP0, `(.L_x_5) ;  /* 0x00000009087c7547 */ /* 0x000fea000b800000 */
[----:B------:R-:W3:Y:S01]  /*10d0*/  LDCU UR5, c[0x0][0x380] ;  /* 0x00007000ff0577ac */ /* 0x000ee20008000800 */
[----:B------:R-:W-:Y:S02]  /*10e0*/  UISETP.GE.U32.AND UP0, UPT, UR12, 0x8, UPT ;  /* 0x000000080c00788c */ /* 0x000fe4000bf06070 */
[----:B---3--:R-:W-:-:S07]  /*10f0*/  ULOP3.LUT UR5, UR5, 0x7, URZ, 0xc0, !UPT ;  /* 0x0000000705057892 */ /* 0x008fce000f8ec0ff */
[----:B------:R-:W-:Y:S05]  /*1100*/  BRA.U !UP0, `(.L_x_8) ;  /* 0x0000000508407547 */ /* 0x000fea000b800000 */
[----:B------:R-:W3:Y:S02]  /*1110*/  LDCU.64 UR6, c[0x4][0x28] ;  /* 0x01000500ff0677ac */ /* 0x000ee40008000a00 */
[----:B---3--:R-:W-:-:S04]  /*1120*/  UIADD3 UR6, UP0, UPT, UR4, UR6, URZ ;  /* 0x0000000604067290 */ /* 0x008fc8000ff1e0ff */
[----:B------:R-:W-:Y:S02]  /*1130*/  UIADD3.X UR7, UPT, UPT, URZ, UR7, URZ, UP0, !UPT ;  /* 0x00000007ff077290 */ /* 0x000fe400087fe4ff */
[----:B012---:R-:W-:-:S04]  /*1140*/  IMAD.U32 R2, RZ, RZ, UR6 ;  /* 0x00000006ff027e24 */ /* 0x007fc8000f8e00ff */
[----:B------:R-:W-:-:S05]  /*1150*/  IMAD.U32 R3, RZ, RZ, UR7 ;  /* 0x00000007ff037e24 */ /* 0x000fca000f8e00ff */
[----:B------:R0:W5:Y:S01]  /*1160*/  LDG.E.U8 R20, desc[UR8][R2.64] ;  /* 0x0000000802147981 */ /* 0x000162000c1e1100 */
[----:B------:R-:W-:Y:S01]  /*1170*/  USHF.R.U32.HI UR6, URZ, 0x5, UR4 ;  /* 0x00000005ff067899 */ /* 0x000fe20008011604 */
[----:B------:R-:W-:Y:S01]  /*1180*/  MOV R8, 0x11d0 ;  /* 0x000011d000087802 */ /* 0x000fe20000000f00 */
[----:B------:R-:W-:-:S04]  /*1190*/  ULOP3.LUT UR7, UR4, 0x1f, URZ, 0xc0, !UPT ;  /* 0x0000001f04077892 */ /* 0x000fc8000f8ec0ff */
[----:B------:R-:W-:Y:S02]  /*11a0*/  MOV R9, UR6 ;  /* 0x0000000600097c02 */ /* 0x000fe40008000f00 */
[----:B------:R-:W-:-:S07]  /*11b0*/  IMAD.U32 R0, RZ, RZ, UR7 ;  /* 0x00000007ff007e24 */ /* 0x000fce000f8e00ff */
[----:B0----5:R-:W-:Y:S05]  /*11c0*/  CALL.REL.NOINC `($_Z8mykerneli$_Z6pagingPhjj) ;  /* 0x0000001400647944 */ /* 0x021fea0003c00000 */
[----:B------:R0:W5:Y:S01]  /*11d0*/  LDG.E.U8 R18, desc[UR8][R2.64+0x1] ;  /* 0x0000010802127981 */ /* 0x000162000c1e1100 */
[----:B------:R-:W1:Y:S01]  /*11e0*/  S2UR UR7, SR_CgaCtaId ;  /* 0x00000000000779c3 */ /* 0x000e620000008800 */
[----:B------:R-:W-:Y:S01]  /*11f0*/  UMOV UR6, 0x400 ;  /* 0x0000040000067882 */ /* 0x000fe20000000000 */
[----:B------:R-:W-:Y:S01]  /*1200*/  MOV R8, 0x1290 ;  /* 0x0000129000087802 */ /* 0x000fe20000000f00 */
[----:B-1----:R-:W-:Y:S02]  /*1210*/  ULEA UR7, UR7, UR6, 0x18 ;  /* 0x0000000607077291 */ /* 0x002fe4000f8ec0ff */
[----:B------:R-:W-:-:S04]  /*1220*/  UIADD3 UR6, UPT, UPT, UR4, 0x1, URZ ;  /* 0x0000000104067890 */ /* 0x000fc8000fffe0ff */
[----:B------:R-:W-:Y:S02]  /*1230*/  USHF.R.U32.HI UR10, URZ, 0x5, UR6 ;  /* 0x00000005ff0a7899 */ /* 0x000fe40008011606 */
[----:B------:R-:W-:Y:S01]  /*1240*/  ULOP3.LUT UR6, UR6, 0x1f, URZ, 0xc0, !UPT ;  /* 0x0000001f06067892 */ /* 0x000fe2000f8ec0ff */
[----:B------:R0:W-:Y:S03]  /*1250*/  STS.U8 [R5+UR7], R20 ;  /* 0x0000001405007988 */ /* 0x0001e60008000007 */
[----:B------:R-:W-:Y:S02]  /*1260*/  IMAD.U32 R9, RZ, RZ, UR10 ;  /* 0x0000000aff097e24 */ /* 0x000fe4000f8e00ff */
[----:B------:R-:W-:-:S07]  /*1270*/  IMAD.U32 R0, RZ, RZ, UR6 ;  /* 0x00000006ff007e24 */ /* 0x000fce000f8e00ff */
[----:B0----5:R-:W-:Y:S05]  /*1280*/  CALL.REL.NOINC `($_Z8mykerneli$_Z6pagingPhjj) ;  /* 0x0000001400347944 */ /* 0x021fea0003c00000 */
[----:B------:R0:W5:Y:S01]  /*1290*/  LDG.E.U8 R20, desc[UR8][R2.64+0x2] ;  /* 0x0000020802147981 */ /* 0x000162000c1e1100 */
[----:B------:R-:W-:Y:S01]  /*12a0*/  UIADD3 UR6, UPT, UPT, UR4, 0x2, URZ ;  /* 0x0000000204067890 */ /* 0x000fe2000fffe0ff */
[----:B------:R-:W-:Y:S02]  /*12b0*/  MOV R8, 0x1320 ;  /* 0x0000132000087802 */ /* 0x000fe40000000f00 */
[----:B------:R0:W-:Y:S01]  /*12c0*/  STS.U8 [R5+UR7], R18 ;  /* 0x0000001205007988 */ /* 0x0001e20008000007 */
[----:B------:R-:W-:Y:S02]  /*12d0*/  USHF.R.U32.HI UR10, URZ, 0x5, UR6 ;  /* 0x00000005ff0a7899 */ /* 0x000fe40008011606 */
[----:B------:R-:W-:-:S04]  /*12e0*/  ULOP3.LUT UR6, UR6, 0x1f, URZ, 0xc0, !UPT ;  /* 0x0000001f06067892 */ /* 0x000fc8000f8ec0ff */
        /* <DEDUP_REMOVED lines=27> */
[----:B------:R-:W-:Y:S02]  /*14a0*/  MOV R9, UR10 ;  /* 0x0000000a00097c02 */ /* 0x000fe40008000f00 */
        /* <DEDUP_REMOVED lines=20> */
[----:B------:R3:W-:Y:S01]  /*15f0*/  STS.U8 [R5+UR7], R2 ;  /* 0x0000000205007988 */ /* 0x0007e20008000007 */
[----:B------:R-:W-:-:S12]  /*1600*/  UIADD3 UR4, UPT, UPT, UR4, 0x8, URZ ;  /* 0x0000000804047890 */ /* 0x000fd8000fffe0ff */
.L_x_8:
[----:B------:R-:W-:-:S09]  /*1610*/  UISETP.NE.AND UP0, UPT, UR5, URZ, UPT ;  /* 0x000000ff0500728c */ /* 0x000fd2000bf05270 */
[----:B------:R-:W-:Y:S05]  /*1620*/  BRA.U !UP0, `(.L_x_5) ;  /* 0x0000000508247547 */ /* 0x000fea000b800000 */
[----:B------:R-:W4:Y:S01]  /*1630*/  LDCU UR7, c[0x0][0x380] ;  /* 0x00007000ff0777ac */ /* 0x000f220008000800 */
[----:B------:R-:W-:Y:S02]  /*1640*/  UISETP.GE.U32.AND UP0, UPT, UR5, 0x4, UPT ;  /* 0x000000040500788c */ /* 0x000fe4000bf06070 */
[----:B----4-:R-:W-:-:S07]  /*1650*/  ULOP3.LUT UR7, UR7, 0x3, URZ, 0xc0, !UPT ;  /* 0x0000000307077892 */ /* 0x010fce000f8ec0ff */
[----:B------:R-:W-:Y:S05]  /*1660*/  BRA.U !UP0, `(.L_x_9) ;  /* 0x0000000108b07547 */ /* 0x000fea000b800000 */
[----:B------:R-:W4:Y:S02]  /*1670*/  LDCU.64 UR10, c[0x4][0x28] ;  /* 0x01000500ff0a77ac */ /* 0x000f240008000a00 */
[----:B----4-:R-:W-:-:S04]  /*1680*/  UIADD3 UR10, UP0, UPT, UR4, UR10, URZ ;  /* 0x0000000a040a7290 */ /* 0x010fc8000ff1e0ff */
[----:B------:R-:W-:Y:S02]  /*1690*/  UIADD3.X UR11, UPT, UPT, URZ, UR11, URZ, UP0, !UPT ;  /* 0x0000000bff0b7290 */ /* 0x000fe400087fe4ff */
[----:B0123--:R-:W-:-:S04]  /*16a0*/  IMAD.U32 R2, RZ, RZ, UR10 ;  /* 0x0000000aff027e24 */ /* 0x00ffc8000f8e00ff */
        /* <DEDUP_REMOVED lines=40> */
.L_x_9:
[----:B------:R-:W-:-:S09]  /*1930*/  UISETP.NE.AND UP0, UPT, UR7, URZ, UPT ;  /* 0x000000ff0700728c */ /* 0x000fd2000bf05270 */
[----:B------:R-:W-:Y:S05]  /*1940*/  BRA.U !UP0, `(.L_x_5) ;  /* 0x00000001085c7547 */ /* 0x000fea000b800000 */
[----:B------:R-:W5:Y:S01]  /*1950*/  S2UR UR12, SR_CgaCtaId ;  /* 0x00000000000c79c3 */ /* 0x000f620000008800 */
[----:B------:R-:W0:Y:S01]  /*1960*/  LDCU.64 UR10, c[0x4][0x28] ;  /* 0x01000500ff0a77ac */ /* 0x000e220008000a00 */
[----:B------:R-:W-:Y:S01]  /*1970*/  UMOV UR6, 0x400 ;  /* 0x0000040000067882 */ /* 0x000fe20000000000 */
[----:B------:R-:W-:Y:S02]  /*1980*/  UIADD3 UR7, UPT, UPT, -UR7, URZ, URZ ;  /* 0x000000ff07077290 */ /* 0x000fe4000fffe1ff */
[----:B0-----:R-:W-:-:S04]  /*1990*/  UIADD3 UR5, UP0, UPT, UR4, UR10, URZ ;  /* 0x0000000a04057290 */ /* 0x001fc8000ff1e0ff */
[----:B------:R-:W-:Y:S02]  /*19a0*/  UIADD3.X UR10, UPT, UPT, URZ, UR11, URZ, UP0, !UPT ;  /* 0x0000000bff0a7290 */ /* 0x000fe400087fe4ff */
[----:B-----5:R-:W-:-:S12]  /*19b0*/  ULEA UR12, UR12, UR6, 0x18 ;  /* 0x000000060c0c7291 */ /* 0x020fd8000f8ec0ff */
.L_x_10:
[----:B01234-:R-:W-:Y:S02]  /*19c0*/  IMAD.U32 R2, RZ, RZ, UR5 ;  /* 0x00000005ff027e24 */ /* 0x01ffe4000f8e00ff */
[----:B------:R-:W-:-:S05]  /*19d0*/  IMAD.U32 R3, RZ, RZ, UR10 ;  /* 0x0000000aff037e24 */ /* 0x000fca000f8e00ff */
[----:B------:R0:W5:Y:S01]  /*19e0*/  LDG.E.U8 R2, desc[UR8][R2.64] ;  /* 0x0000000802027981 */ /* 0x000162000c1e1100 */
[----:B------:R-:W-:Y:S01]  /*19f0*/  USHF.R.U32.HI UR6, URZ, 0x5, UR4 ;  /* 0x00000005ff067899 */ /* 0x000fe20008011604 */
[----:B------:R-:W-:Y:S01]  /*1a00*/  MOV R8, 0x1a70 ;  /* 0x00001a7000087802 */ /* 0x000fe20000000f00 */
[----:B------:R-:W-:Y:S02]  /*1a10*/  ULOP3.LUT UR11, UR4, 0x1f, URZ, 0xc0, !UPT ;  /* 0x0000001f040b7892 */ /* 0x000fe4000f8ec0ff */
[----:B------:R-:W-:Y:S02]  /*1a20*/  UIADD3 UR7, UPT, UPT, UR7, 0x1, URZ ;  /* 0x0000000107077890 */ /* 0x000fe4000fffe0ff */
[----:B------:R-:W-:Y:S02]  /*1a30*/  IMAD.U32 R9, RZ, RZ, UR6 ;  /* 0x00000006ff097e24 */ /* 0x000fe4000f8e00ff */
[----:B------:R-:W-:Y:S01]  /*1a40*/  IMAD.U32 R0, RZ, RZ, UR11 ;  /* 0x0000000bff007e24 */ /* 0x000fe2000f8e00ff */
[----:B0-----:R-:W-:-:S11]  /*1a50*/  UISETP.NE.AND UP1, UPT, UR7, URZ, UPT ;  /* 0x000000ff0700728c */ /* 0x001fd6000bf25270 */
[----:B-----5:R-:W-:Y:S05]  /*1a60*/  CALL.REL.NOINC `($_Z8mykerneli$_Z6pagingPhjj) ;  /* 0x0000000c003c7944 */ /* 0x020fea0003c00000 */
[----:B------:R0:W-:Y:S01]  /*1a70*/  STS.U8 [R5+UR12], R2 ;  /* 0x0000000205007988 */ /* 0x0001e2000800000c */
[----:B------:R-:W-:Y:S02]  /*1a80*/  UIADD3 UR5, UP0, UPT, UR5, 0x1, URZ ;  /* 0x0000000105057890 */ /* 0x000fe4000ff1e0ff */
[----:B------:R-:W-:Y:S02]  /*1a90*/  UIADD3 UR4, UPT, UPT, UR4, 0x1, URZ ;  /* 0x0000000104047890 */ /* 0x000fe4000fffe0ff */
[----:B------:R-:W-:Y:S01]  /*1aa0*/  UIADD3.X UR10, UPT, UPT, URZ, UR10, URZ, UP0, !UPT ;  /* 0x0000000aff0a7290 */ /* 0x000fe200087fe4ff */
[----:B------:R-:W-:Y:S11]  /*1ab0*/  BRA.U UP1, `(.L_x_10) ;  /* 0xfffffffd01c07547 */ /* 0x000ff6000b83ffff */
.L_x_5:
[----:B0-2---:R-:W0:Y:S01]  /*1ac0*/  LDC R3, c[0x0][0x380] ;  /* 0x0000e000ff037b82 */ /* 0x005e220000000800 */
[----:B------:R-:W-:Y:S01]  /*1ad0*/  UMOV UR4, 0xffffffff ;  /* 0xffffffff00047882 */ /* 0x000fe20000000000 */
[----:B0-----:R-:W-:-:S07]  /*1ae0*/  IADD3 R3, PT, PT, R3, -0x1, RZ ;  /* 0xffffffff03037810 */ /* 0x001fce0007ffe0ff */
.L_x_11:
[----:B------:R-:W-:Y:S01]  /*1af0*/  UIADD3 UR4, UPT, UPT, UR4, -0x1, URZ ;  /* 0xffffffff04047890 */ /* 0x000fe2000fffe0ff */
[--C-:B------:R-:W-:Y:S01]  /*1b00*/  SHF.R.U32.HI R9, RZ, 0x5, R3.reuse ;  /* 0x00000005ff097819 */ /* 0x100fe20000011603 */
[----:B-1-34-:R-:W-:Y:S01]  /*1b10*/  IMAD.MOV.U32 R2, RZ, RZ, R3 ;  /* 0x000000ffff027224 */ /* 0x01afe200078e0003 */
[----:B------:R-:W-:Y:S01]  /*1b20*/  LOP3.LUT R0, R3, 0x1f, RZ, 0xc0, !PT ;  /* 0x0000001f03007812 */ /* 0x000fe200078ec0ff */
[----:B------:R-:W-:Y:S01]  /*1b30*/  UISETP.NE.AND UP0, UPT, UR4, -0x3, UPT ;  /* 0xfffffffd0400788c */ /* 0x000fe2000bf05270 */
[----:B------:R-:W-:-:S10]  /*1b40*/  MOV R8, 0x1b60 ;  /* 0x00001b6000087802 */ /* 0x000fd40000000f00 */
[----:B------:R-:W-:Y:S05]  /*1b50*/  CALL.REL.NOINC `($_Z8mykerneli$_Z6pagingPhjj) ;  /* 0x0000000c00007944 */ /* 0x000fea0003c00000 */
[----:B------:R-:W-:Y:S01]  /*1b60*/  VIADD R3, R2, 0xffffffff ;  /* 0xffffffff02037836 */ /* 0x000fe20000000000 */
[----:B------:R-:W-:Y:S06]  /*1b70*/  BRA.U UP0, `(.L_x_11) ;  /* 0xfffffffd00dc7547 */ /* 0x000fec000b83ffff */
[----:B------:R-:W0:Y:S02]  /*1b80*/  LDCU UR4, c[0x0][0x380] ;  /* 0x00007000ff0477ac */ /* 0x000e240008000800 */
[----:B0-----:R-:W-:-:S12]  /*1b90*/  UIADD3 UR4, UPT, UPT, UR4, -0x6, URZ ;  /* 0xfffffffa04047890 */ /* 0x001fd8000fffe0ff */
.L_x_12:
[----:B------:R-:W-:Y:S01]  /*1ba0*/  VIADD R0, R2, 0xffffffff ;  /* 0xffffffff02007836 */ /* 0x000fe20000000000 */
[----:B------:R-:W-:-:S04]  /*1bb0*/  MOV R8, 0x1bf0 ;  /* 0x00001bf000087802 */ /* 0x000fc80000000f00 */
[----:B------:R-:W-:Y:S02]  /*1bc0*/  SHF.R.U32.HI R9, RZ, 0x5, R0 ;  /* 0x00000005ff097819 */ /* 0x000fe40000011600 */
[----:B------:R-:W-:-:S07]  /*1bd0*/  LOP3.LUT R0, R0, 0x1f, RZ, 0xc0, !PT ;  /* 0x0000001f00007812 */ /* 0x000fce00078ec0ff */
[----:B------:R-:W-:Y:S05]  /*1be0*/  CALL.REL.NOINC `($_Z8mykerneli$_Z6pagingPhjj) ;  /* 0x0000000800dc7944 */ /* 0x000fea0003c00000 */
        /* <DEDUP_REMOVED lines=15> */
[----:B------:R-:W-:Y:S01]  /*1ce0*/  ISETP.GT.AND P0, PT, R2, UR4, PT ;  /* 0x0000000402007c0c */ /* 0x000fe2000bf04270 */
[----:B------:R-:W-:-:S12]  /*1cf0*/  IMAD.MOV.U32 R2, RZ, RZ, R3 ;  /* 0x000000ffff027224 */ /* 0x000fd800078e0003 */
[----:B------:R-:W-:Y:S05]  /*1d00*/  @P0 BRA `(.L_x_12) ;  /* 0xfffffffc00a40947 */ /* 0x000fea000383ffff */
[----:B------:R-:W0:Y:S02]  /*1d10*/  LDC R0, c[0x0][0x380] ;  /* 0x0000e000ff007b82 */ /* 0x000e240000000800 */
[----:B0-----:R-:W-:-:S13]  /*1d20*/  ISETP.GE.AND P0, PT, R0, 0x1, PT ;  /* 0x000000010000780c */ /* 0x001fda0003f06270 */
[----:B------:R-:W-:Y:S05]  /*1d30*/  @!P0 BRA `(.L_x_13) ;  /* 0x00000008005c8947 */ /* 0x000fea0003800000 */
[C---:B------:R-:W-:Y:S01]  /*1d40*/  ISETP.GE.U32.AND P0, PT, R0.reuse, 0x8, PT ;  /* 0x000000080000780c */ /* 0x040fe20003f06070 */
[----:B------:R-:W-:Y:S01]  /*1d50*/  IMAD.MOV.U32 R18, RZ, RZ, RZ ;  /* 0x000000ffff127224 */ /* 0x000fe200078e00ff */
[----:B------:R-:W-:-:S11]  /*1d60*/  LOP3.LUT R24, R0, 0x7, RZ, 0xc0, !PT ;  /* 0x0000000700187812 */ /* 0x000fd600078ec0ff */
[----:B------:R-:W-:Y:S05]  /*1d70*/  @!P0 BRA `(.L_x_14) ;  /* 0x00000004000c8947 */ /* 0x000fea0003800000 */
[----:B------:R-:W0:Y:S01]  /*1d80*/  S2UR UR5, SR_CgaCtaId ;  /* 0x00000000000579c3 */ /* 0x000e220000008800 */
[----:B------:R-:W-:Y:S01]  /*1d90*/  LOP3.LUT R18, R0, 0x7ffffff8, RZ, 0xc0, !PT ;  /* 0x7ffffff800127812 */ /* 0x000fe200078ec0ff */
[----:B------:R-:W-:Y:S01]  /*1da0*/  IMAD.MOV.U32 R45, RZ, RZ, RZ ;  /* 0x000000ffff2d7224 */ /* 0x000fe200078e00ff */
[----:B------:R-:W-:Y:S01]  /*1db0*/  UMOV UR4, 0x400 ;  /* 0x0000040000047882 */ /* 0x000fe20000000000 */
[----:B------:R-:W1:Y:S02]  /*1dc0*/  LDCU.64 UR10, c[0x4][0x20] ;  /* 0x01000400ff0a77ac */ /* 0x000e640008000a00 */
[----:B01----:R-:W-:-:S12]  /*1dd0*/  ULEA UR4, UR5, UR4, 0x18 ;  /* 0x0000000405047291 */ /* 0x003fd8000f8ec0ff */
.L_x_15:
[----:B------:R-:W-:Y:S02]  /*1de0*/  SHF.R.U32.HI R20, RZ, 0x5, R45 ;  /* 0x00000005ff147819 */ /* 0x000fe4000001162d */
[----:B------:R-:W-:Y:S02]  /*1df0*/  LOP3.LUT R0, R45, 0x18, RZ, 0xc0, !PT ;  /* 0x000000182d007812 */ /* 0x000fe400078ec0ff */
[----:B------:R-:W-:Y:S02]  /*1e00*/  MOV R9, R20 ;  /* 0x0000001400097202 */ /* 0x000fe40000000f00 */
[----:B0-----:R-:W-:-:S07]  /*1e10*/  MOV R8, 0x1e30 ;  /* 0x00001e3000087802 */ /* 0x001fce0000000f00 */
[----:B------:R-:W-:Y:S05]  /*1e20*/  CALL.REL.NOINC `($_Z8mykerneli$_Z6pagingPhjj) ;  /* 0x00000008004c7944 */ /* 0x000fea0003c00000 */
[----:B------:R-:W0:Y:S01]  /*1e30*/  LDS.U8 R5, [R5+UR4] ;  /* 0x0000000405057984 */ /* 0x000e220008000000 */
[C---:B------:R-:W-:Y:S01]  /*1e40*/  IADD3 R2, P0, PT, R45.reuse, UR10, RZ ;  /* 0x0000000a2d027c10 */ /* 0x040fe2000ff1e0ff */
[----:B------:R-:W-:Y:S01]  /*1e50*/  VIADD R0, R45, 0x1 ;  /* 0x000000012d007836 */ /* 0x000fe20000000000 */
[----:B------:R-:W-:Y:S01]  /*1e60*/  MOV R8, 0x1ec0 ;  /* 0x00001ec000087802 */ /* 0x000fe20000000f00 */
[----:B------:R-:W-:Y:S02]  /*1e70*/  IMAD.MOV.U32 R9, RZ, RZ, R20 ;  /* 0x000000ffff097224 */ /* 0x000fe400078e0014 */
[----:B------:R-:W-:Y:S01]  /*1e80*/  IMAD.X R3, RZ, RZ, UR11, P0 ;  /* 0x0000000bff037e24 */ /* 0x000fe200080e06ff */
[----:B------:R-:W-:-:S04]  /*1e90*/  LOP3.LUT R0, R0, 0x19, RZ, 0xc0, !PT ;  /* 0x0000001900007812 */ /* 0x000fc800078ec0ff */
[----:B0-----:R0:W-:Y:S03]  /*1ea0*/  STG.E.U8 desc[UR8][R2.64], R5 ;  /* 0x0000000502007986 */ /* 0x0011e6000c101108 */
[----:B0-----:R-:W-:Y:S05]  /*1eb0*/  CALL.REL.NOINC `($_Z8mykerneli$_Z6pagingPhjj) ;  /* 0x0000000800287944 */ /* 0x001fea0003c00000 */
[----:B------:R-:W0:Y:S01]  /*1ec0*/  LDS.U8 R5, [R5+UR4] ;  /* 0x0000000405057984 */ /* 0x000e220008000000 */
[----:B------:R-:W-:Y:S01]  /*1ed0*/  VIADD R0, R45, 0x2 ;  /* 0x000000022d007836 */ /* 0x000fe20000000000 */
[----:B------:R-:W-:Y:S01]  /*1ee0*/  MOV R8, 0x1f30 ;  /* 0x00001f3000087802 */ /* 0x000fe20000000f00 */
[----:B------:R-:W-:-:S03]  /*1ef0*/  IMAD.MOV.U32 R9, RZ, RZ, R20 ;  /* 0x000000ffff097224 */ /* 0x000fc600078e0014 */
[----:B------:R-:W-:Y:S01]  /*1f00*/  LOP3.LUT R0, R0, 0x1a, RZ, 0xc0, !PT ;  /* 0x0000001a00007812 */ /* 0x000fe200078ec0ff */
[----:B0-----:R0:W-:Y:S06]  /*1f10*/  STG.E.U8 desc[UR8][R2.64+0x1], R5 ;  /* 0x0000010502007986 */ /* 0x0011ec000c101108 */
        /* <DEDUP_REMOVED lines=16> */
[----:B------:R-:W-:Y:S01]  /*2020*/  IADD3 R0, PT, PT, R45, 0x5, RZ ;  /* 0x000000052d007810 */ /* 0x000fe20007ffe0ff */
[----:B------:R-:W-:Y:S01]  /*2030*/  IMAD.MOV.U32 R9, RZ, RZ, R20 ;  /* 0x000000ffff097224 */ /* 0x000fe200078e0014 */
[----:B------:R-:W-:Y:S02]  /*2040*/  MOV R8, 0x2080 ;  /* 0x0000208000087802 */ /* 0x000fe40000000f00 */
        /* <DEDUP_REMOVED lines=18> */
[----:B------:R-:W-:-:S05]  /*2170*/  VIADD R45, R45, 0x8 ;  /* 0x000000082d2d7836 */ /* 0x000fca0000000000 */
[----:B------:R-:W-:Y:S01]  /*2180*/  ISETP.NE.AND P0, PT, R45, R18, PT ;  /* 0x000000122d00720c */ /* 0x000fe20003f05270 */
[----:B0-----:R0:W-:-:S12]  /*2190*/  STG.E.U8 desc[UR8][R2.64+0x7], R5 ;  /* 0x0000070502007986 */ /* 0x0011d8000c101108 */
[----:B------:R-:W-:Y:S05]  /*21a0*/  @P0 BRA `(.L_x_15) ;  /* 0xfffffffc000c0947 */ /* 0x000fea000383ffff */
.L_x_14:
[----:B------:R-:W-:-:S13]  /*21b0*/  ISETP.NE.AND P0, PT, R24, RZ, PT ;  /* 0x000000ff1800720c */ /* 0x000fda0003f05270 */
[----:B------:R-:W-:Y:S05]  /*21c0*/  @!P0 BRA `(.L_x_13) ;  /* 0x0000000400388947 */ /* 0x000fea0003800000 */
[----:B------:R-:W1:Y:S01]  /*21d0*/  LDCU UR4, c[0x0][0x380] ;  /* 0x00007000ff0477ac */ /* 0x000e620008000800 */
[----:B------:R-:W-:Y:S01]  /*21e0*/  ISETP.GE.U32.AND P0, PT, R24, 0x4, PT ;  /* 0x000000041800780c */ /* 0x000fe20003f06070 */
[----:B-1----:R-:W-:-:S12]  /*21f0*/  ULOP3.LUT UR4, UR4, 0x3, URZ, 0xc0, !UPT ;  /* 0x0000000304047892 */ /* 0x002fd8000f8ec0ff */
[----:B------:R-:W-:Y:S05]  /*2200*/  @!P0 BRA `(.L_x_16) ;  /* 0x0000000000888947 */ /* 0x000fea0003800000 */
[----:B------:R-:W-:Y:S02]  /*2210*/  SHF.R.U32.HI R9, RZ, 0x5, R18 ;  /* 0x00000005ff097819 */ /* 0x000fe40000011612 */
[----:B------:R-:W-:Y:S02]  /*2220*/  LOP3.LUT R0, R18, 0x1f, RZ, 0xc0, !PT ;  /* 0x0000001f12007812 */ /* 0x000fe400078ec0ff */
[----:B------:R-:W-:-:S07]  /*2230*/  MOV R8, 0x2250 ;  /* 0x0000225000087802 */ /* 0x000fce0000000f00 */
[----:B0-----:R-:W-:Y:S05]  /*2240*/  CALL.REL.NOINC `($_Z8mykerneli$_Z6pagingPhjj) ;  /* 0x0000000400447944 */ /* 0x001fea0003c00000 */
[----:B------:R-:W0:Y:S01]  /*2250*/  S2UR UR6, SR_CgaCtaId ;  /* 0x00000000000679c3 */ /* 0x000e220000008800 */
[----:B------:R-:W-:Y:S01]  /*2260*/  UMOV UR5, 0x400 ;  /* 0x0000040000057882 */ /* 0x000fe20000000000 */
[----:B------:R-:W-:Y:S01]  /*2270*/  VIADD R0, R18, 0x1 ;  /* 0x0000000112007836 */ /* 0x000fe20000000000 */
[----:B------:R-:W-:-:S04]  /*2280*/  MOV R8, 0x2320 ;  /* 0x0000232000087802 */ /* 0x000fc80000000f00 */
[----:B------:R-:W-:Y:S02]  /*2290*/  SHF.R.U32.HI R9, RZ, 0x5, R0 ;  /* 0x00000005ff097819 */ /* 0x000fe40000011600 */
[----:B------:R-:W-:Y:S01]  /*22a0*/  LOP3.LUT R0, R0, 0x1f, RZ, 0xc0, !PT ;  /* 0x0000001f00007812 */ /* 0x000fe200078ec0ff */
[----:B0-----:R-:W-:Y:S01]  /*22b0*/  ULEA UR5, UR6, UR5, 0x18 ;  /* 0x0000000506057291 */ /* 0x001fe2000f8ec0ff */
[----:B------:R-:W0:Y:S08]  /*22c0*/  LDCU.64 UR6, c[0x4][0x20] ;  /* 0x01000400ff0677ac */ /* 0x000e300008000a00 */
[----:B------:R-:W1:Y:S01]  /*22d0*/  LDS.U8 R5, [R5+UR5] ;  /* 0x0000000505057984 */ /* 0x000e620008000000 */
[----:B0-----:R-:W-:-:S05]  /*22e0*/  IADD3 R2, P0, PT, R18, UR6, RZ ;  /* 0x0000000612027c10 */ /* 0x001fca000ff1e0ff */
[----:B------:R-:W-:-:S05]  /*22f0*/  IMAD.X R3, RZ, RZ, UR7, P0 ;  /* 0x00000007ff037e24 */ /* 0x000fca00080e06ff */
[----:B-1----:R0:W-:Y:S03]  /*2300*/  STG.E.U8 desc[UR8][R2.64], R5 ;  /* 0x0000000502007986 */ /* 0x0021e6000c101108 */
[----:B0-----:R-:W-:Y:S05]  /*2310*/  CALL.REL.NOINC `($_Z8mykerneli$_Z6pagingPhjj) ;  /* 0x0000000400107944 */ /* 0x001fea0003c00000 */
[----:B------:R-:W0:Y:S01]  /*2320*/  LDS.U8 R5, [R5+UR5] ;  /* 0x0000000505057984 */ /* 0x000e220008000000 */
[----:B------:R-:W-:Y:S01]  /*2330*/  VIADD R0, R18, 0x2 ;  /* 0x0000000212007836 */ /* 0x000fe20000000000 */
[----:B------:R-:W-:-:S04]  /*2340*/  MOV R8, 0x2390 ;  /* 0x0000239000087802 */ /* 0x000fc80000000f00 */
[----:B------:R-:W-:Y:S02]  /*2350*/  SHF.R.U32.HI R9, RZ, 0x5, R0 ;  /* 0x00000005ff097819 */ /* 0x000fe40000011600 */
[----:B------:R-:W-:Y:S01]  /*2360*/  LOP3.LUT R0, R0, 0x1f, RZ, 0xc0, !PT ;  /* 0x0000001f00007812 */ /* 0x000fe200078ec0ff */
[----:B0-----:R0:W-:Y:S06]  /*2370*/  STG.E.U8 desc[UR8][R2.64+0x1], R5 ;  /* 0x0000010502007986 */ /* 0x0011ec000c101108 */
[----:B0-----:R-:W-:Y:S05]  /*2380*/  CALL.REL.NOINC `($_Z8mykerneli$_Z6pagingPhjj) ;  /* 0x0000000000f47944 */ /* 0x001fea0003c00000 */
[----:B------:R-:W0:Y:S01]  /*2390*/  LDS.U8 R5, [R5+UR5] ;  /* 0x0000000505057984 */ /* 0x000e220008000000 */
[----:B------:R-:W-:Y:S02]  /*23a0*/  IADD3 R0, PT, PT, R18, 0x3, RZ ;  /* 0x0000000312007810 */ /* 0x000fe40007ffe0ff */
[----:B------:R-:W-:Y:S02]  /*23b0*/  MOV R8, 0x2400 ;  /* 0x0000240000087802 */ /* 0x000fe40000000f00 */
[----:B------:R-:W-:Y:S02]  /*23c0*/  SHF.R.U32.HI R9, RZ, 0x5, R0 ;  /* 0x00000005ff097819 */ /* 0x000fe40000011600 */
[----:B------:R-:W-:Y:S01]  /*23d0*/  LOP3.LUT R0, R0, 0x1f, RZ, 0xc0, !PT ;  /* 0x0000001f00007812 */ /* 0x000fe200078ec0ff */
[----:B0-----:R0:W-:Y:S06]  /*23e0*/  STG.E.U8 desc[UR8][R2.64+0x2], R5 ;  /* 0x0000020502007986 */ /* 0x0011ec000c101108 */
[----:B0-----:R-:W-:Y:S05]  /*23f0*/  CALL.REL.NOINC `($_Z8mykerneli$_Z6pagingPhjj) ;  /* 0x0000000000d87944 */ /* 0x001fea0003c00000 */
[----:B------:R-:W0:Y:S01]  /*2400*/  LDS.U8 R5, [R5+UR5] ;  /* 0x0000000505057984 */ /* 0x000e220008000000 */
[----:B------:R-:W-:-:S03]  /*2410*/  VIADD R18, R18, 0x4 ;  /* 0x0000000412127836 */ /* 0x000fc60000000000 */
[----:B0-----:R1:W-:Y:S04]  /*2420*/  STG.E.U8 desc[UR8][R2.64+0x3], R5 ;  /* 0x0000030502007986 */ /* 0x0013e8000c101108 */
.L_x_16:
[----:B------:R-:W-:-:S09]  /*2430*/  UISETP.NE.AND UP0, UPT, UR4, URZ, UPT ;  /* 0x000000ff0400728c */ /* 0x000fd2000bf05270 */
[----:B------:R-:W-:Y:S05]  /*2440*/  BRA.U !UP0, `(.L_x_13) ;  /* 0x0000000108987547 */ /* 0x000fea000b800000 */
[----:B------:R-:W-:-:S09]  /*2450*/  UISETP.NE.AND UP0, UPT, UR4, 0x1, UPT ;  /* 0x000000010400788c */ /* 0x000fd2000bf05270 */
[----:B------:R-:W-:Y:S05]  /*2460*/  BRA.U !UP0, `(.L_x_17) ;  /* 0x0000000108507547 */ /* 0x000fea000b800000 */
[----:B------:R-:W-:Y:S02]  /*2470*/  SHF.R.U32.HI R9, RZ, 0x5, R18 ;  /* 0x00000005ff097819 */ /* 0x000fe40000011612 */
[----:B------:R-:W-:Y:S02]  /*2480*/  LOP3.LUT R0, R18, 0x1f, RZ, 0xc0, !PT ;  /* 0x0000001f12007812 */ /* 0x000fe400078ec0ff */
[----:B------:R-:W-:-:S07]  /*2490*/  MOV R8, 0x24b0 ;  /* 0x000024b000087802 */ /* 0x000fce0000000f00 */
[----:B01----:R-:W-:Y:S05]  /*24a0*/  CALL.REL.NOINC `($_Z8mykerneli$_Z6pagingPhjj) ;  /* 0x0000000000ac7944 */ /* 0x003fea0003c00000 */
[----:B------:R-:W0:Y:S01]  /*24b0*/  S2UR UR5, SR_CgaCtaId ;  /* 0x00000000000579c3 */ /* 0x000e220000008800 */
[----:B------:R-:W-:Y:S01]  /*24c0*/  UMOV UR4, 0x400 ;  /* 0x0000040000047882 */ /* 0x000fe20000000000 */
[----:B------:R-:W1:Y:S01]  /*24d0*/  LDCU.64 UR6, c[0x4][0x20] ;  /* 0x01000400ff0677ac */ /* 0x000e620008000a00 */
[----:B------:R-:W-:Y:S01]  /*24e0*/  VIADD R0, R18, 0x1 ;  /* 0x0000000112007836 */ /* 0x000fe20000000000 */
[----:B------:R-:W-:-:S04]  /*24f0*/  MOV R8, 0x2580 ;  /* 0x0000258000087802 */ /* 0x000fc80000000f00 */
[----:B------:R-:W-:Y:S02]  /*2500*/  SHF.R.U32.HI R9, RZ, 0x5, R0 ;  /* 0x00000005ff097819 */ /* 0x000fe40000011600 */
[----:B------:R-:W-:Y:S02]  /*2510*/  LOP3.LUT R0, R0, 0x1f, RZ, 0xc0, !PT ;  /* 0x0000001f00007812 */ /* 0x000fe400078ec0ff */
[----:B-1----:R-:W-:Y:S01]  /*2520*/  IADD3 R2, P0, PT, R18, UR6, RZ ;  /* 0x0000000612027c10 */ /* 0x002fe2000ff1e0ff */
[----:B0-----:R-:W-:-:S04]  /*2530*/  ULEA UR4, UR5, UR4, 0x18 ;  /* 0x0000000405047291 */ /* 0x001fc8000f8ec0ff */
[----:B------:R-:W-:-:S05]  /*2540*/  IMAD.X R3, RZ, RZ, UR7, P0 ;  /* 0x00000007ff037e24 */ /* 0x000fca00080e06ff */
[----:B------:R-:W0:Y:S04]  /*2550*/  LDS.U8 R5, [R5+UR4] ;  /* 0x0000000405057984 */ /* 0x000e280008000000 */
[----:B0-----:R0:W-:Y:S02]  /*2560*/  STG.E.U8 desc[UR8][R2.64], R5 ;  /* 0x0000000502007986 */ /* 0x0011e4000c101108 */
[----:B0-----:R-:W-:Y:S05]  /*2570*/  CALL.REL.NOINC `($_Z8mykerneli$_Z6pagingPhjj) ;  /* 0x0000000000787944 */ /* 0x001fea0003c00000 */
[----:B------:R-:W0:Y:S01]  /*2580*/  LDS.U8 R5, [R5+UR4] ;  /* 0x0000000405057984 */ /* 0x000e220008000000 */
[----:B------:R-:W-:-:S03]  /*2590*/  VIADD R18, R18, 0x2 ;  /* 0x0000000212127836 */ /* 0x000fc60000000000 */
[----:B0-----:R2:W-:Y:S04]  /*25a0*/  STG.E.U8 desc[UR8][R2.64+0x1], R5 ;  /* 0x0000010502007986 */ /* 0x0015e8000c101108 */
.L_x_17:
[----:B------:R-:W3:Y:S02]  /*25b0*/  LDCU UR4, c[0x0][0x380] ;  /* 0x00007000ff0477ac */ /* 0x000ee40008000800 */
[----:B---3--:R-:W-:-:S04]  /*25c0*/  ULOP3.LUT UR4, UR4, 0x1, URZ, 0xc0, !UPT ;  /* 0x0000000104047892 */ /* 0x008fc8000f8ec0ff */
[----:B------:R-:W-:-:S09]  /*25d0*/  UISETP.NE.U32.AND UP0, UPT, UR4, 0x1, UPT ;  /* 0x000000010400788c */ /* 0x000fd2000bf05070 */
[----:B------:R-:W-:Y:S05]  /*25e0*/  BRA.U UP0, `(.L_x_13) ;  /* 0x0000000100307547 */ /* 0x000fea000b800000 */
[----:B------:R-:W-:Y:S02]  /*25f0*/  SHF.R.U32.HI R9, RZ, 0x5, R18 ;  /* 0x00000005ff097819 */ /* 0x000fe40000011612 */
[----:B------:R-:W-:Y:S02]  /*2600*/  LOP3.LUT R0, R18, 0x1f, RZ, 0xc0, !PT ;  /* 0x0000001f12007812 */ /* 0x000fe400078ec0ff */
[----:B------:R-:W-:-:S07]  /*2610*/  MOV R8, 0x2630 ;  /* 0x0000263000087802 */ /* 0x000fce0000000f00 */
[----:B012---:R-:W-:Y:S05]  /*2620*/  CALL.REL.NOINC `($_Z8mykerneli$_Z6pagingPhjj) ;  /* 0x00000000004c7944 */ /* 0x007fea0003c00000 */
[----:B------:R-:W0:Y:S01]  /*2630*/  S2UR UR5, SR_CgaCtaId ;  /* 0x00000000000579c3 */ /* 0x000e220000008800 */
[----:B------:R-:W-:Y:S02]  /*2640*/  UMOV UR4, 0x400 ;  /* 0x0000040000047882 */ /* 0x000fe40000000000 */
[----:B0-----:R-:W-:-:S09]  /*2650*/  ULEA UR4, UR5, UR4, 0x18 ;  /* 0x0000000405047291 */ /* 0x001fd2000f8ec0ff */
[----:B------:R-:W0:Y:S02]  /*2660*/  LDS.U8 R3, [R5+UR4] ;  /* 0x0000000405037984 */ /* 0x000e240008000000 */
[----:B------:R-:W1:Y:S02]  /*2670*/  LDCU.64 UR4, c[0x4][0x20] ;  /* 0x01000400ff0477ac */ /* 0x000e640008000a00 */
[----:B-1----:R-:W-:-:S05]  /*2680*/  IADD3 R18, P0, PT, R18, UR4, RZ ;  /* 0x0000000412127c10 */ /* 0x002fca000ff1e0ff */
[----:B------:R-:W-:-:S05]  /*2690*/  IMAD.X R19, RZ, RZ, UR5, P0 ;  /* 0x00000005ff137e24 */ /* 0x000fca00080e06ff */
[----:B0-----:R3:W-:Y:S03]  /*26a0*/  STG.E.U8 desc[UR8][R18.64], R3 ;  /* 0x0000000312007986 */ /* 0x0017e6000c101108 */
.L_x_13:
[----:B0123--:R-:W0:Y:S01]  /*26b0*/  LDC.64 R2, c[0x4][0x10] ;  /* 0x01000400ff027b82 */ /* 0x00fe220000000a00 */
[----:B------:R-:W-:Y:S01]  /*26c0*/  MOV R0, 0x0 ;  /* 0x0000000000007802 */ /* 0x000fe20000000f00 */
[----:B------:R-:W1:Y:S01]  /*26d0*/  LDCU.64 UR4, c[0x4][0x38] ;  /* 0x01000700ff0477ac */ /* 0x000e620008000a00 */
[----:B0-----:R-:W2:Y:S05]  /*26e0*/  LDG.E R2, desc[UR8][R2.64] ;  /* 0x0000000802027981 */ /* 0x001eaa000c1e1900 */
[----:B------:R0:W3:Y:S01]  /*26f0*/  LDC.64 R8, c[0x4][R0] ;  /* 0x0100000000087b82 */ /* 0x0000e20000000a00 */
[----:B-1----:R-:W-:Y:S02]  /*2700*/  IMAD.U32 R4, RZ, RZ, UR4 ;  /* 0x00000004ff047e24 */ /* 0x002fe4000f8e00ff */
[----:B------:R-:W-:Y:S01]  /*2710*/  IMAD.U32 R5, RZ, RZ, UR5 ;  /* 0x00000005ff057e24 */ /* 0x000fe2000f8e00ff */
[----:B--23--:R0:W-:Y:S06]  /*2720*/  STL [R1], R2 ;  /* 0x0000000201007387 */ /* 0x00c1ec0000100800 */
[----:B------:R-:W-:-:S07]  /*2730*/  LEPC R20, `(.L_x_18) ;  /* 0x000000001014794e */ /* 0x000fce0000000000 */
[----:B0-----:R-:W-:Y:S05]  /*2740*/  CALL.ABS.NOINC R8 ;  /* 0x0000000008007343 */ /* 0x001fea0003c00000 */
.L_x_18:
[----:B------:R-:W-:Y:S05]  /*2750*/  EXIT ;  /* 0x000000000000794d */ /* 0x000fea0003800000 */
        .type           $_Z8mykerneli$_Z6pagingPhjj,@function
        .size           $_Z8mykerneli$_Z6pagingPhjj,(.L_x_32 - $_Z8mykerneli$_Z6pagingPhjj)
$_Z8mykerneli$_Z6pagingPhjj:
[----:B------:R-:W0:Y:S01]  /*2760*/  LDC.64 R4, c[0x4][0x30] ;  /* 0x01000c00ff047b82 */ /* 0x000e220000000a00 */
[----:B------:R-:W0:Y:S02]  /*2770*/  LDCU.64 UR14, c[0x0][0x358] ;  /* 0x00006b00ff0e77ac */ /* 0x000e240008000a00 */
[----:B0-----:R-:W2:Y:S01]  /*2780*/  LDG.E R10, desc[UR14][R4.64] ;  /* 0x0000000e040a7981 */ /* 0x001ea2000c1e1900 */
[----:B------:R-:W-:Y:S01]  /*2790*/  MOV R13, 0x400 ;  /* 0x00000400000d7802 */ /* 0x000fe20000000f00 */
[----:B------:R-:W0:Y:S01]  /*27a0*/  S2R R15, SR_CgaCtaId ;  /* 0x00000000000f7919 */ /* 0x000e220000008800 */
[C---:B--2---:R-:W-:Y:S02]  /*27b0*/  LOP3.LUT R11, R10.reuse, 0x7, RZ, 0xc0, !PT ;  /* 0x000000070a0b7812 */ /* 0x044fe400078ec0ff */
[----:B------:R-:W-:-:S03]  /*27c0*/  ISETP.GT.AND P1, PT, R10, RZ, PT ;  /* 0x000000ff0a00720c */ /* 0x000fc60003f24270 */
[----:B------:R-:W-:-:S05]  /*27d0*/  VIADD R12, R11, 0xffffffff ;  /* 0xffffffff0b0c7836 */ /* 0x000fca0000000000 */
[----:B------:R-:W-:Y:S01]  /*27e0*/  ISETP.GE.U32.AND P0, PT, R12, 0x3, PT ;  /* 0x000000030c00780c */ /* 0x000fe20003f06070 */
[----:B------:R-:W-:Y:S01]  /*27f0*/  VIADD R12, R13, 0x8000 ;  /* 0x000080000d0c7836 */ /* 0x000fe20000000000 */
[----:B------:R-:W-:-:S04]  /*2800*/  LOP3.LUT R13, R10, 0x3, RZ, 0xc0, !PT ;  /* 0x000000030a0d7812 */ /* 0x000fc800078ec0ff */
[----:B0-----:R-:W-:Y:S02]  /*2810*/  LEA R12, R15, R12, 0x18 ;  /* 0x0000000c0f0c7211 */ /* 0x001fe400078ec0ff */
[----:B------:R-:W-:Y:S01]  /*2820*/  LEA R15, R10, R10, 0x1 ;  /* 0x0000000a0a0f7211 */ /* 0x000fe200078e08ff */
[----:B------:R-:W-:Y:S06]  /*2830*/  @P1 BRA `(.L_x_19) ;  /* 0x0000000400b81947 */ /* 0x000fec0003800000 */
[----:B------:R-:W0:Y:S01]  /*2840*/  S2R R3, SR_CgaCtaId ;  /* 0x0000000000037919 */ /* 0x000e220000008800 */
[----:B------:R-:W-:-:S04]  /*2850*/  MOV R2, 0x400 ;  /* 0x0000040000027802 */ /* 0x000fc80000000f00 */
[----:B0-----:R-:W-:Y:S01]  /*2860*/  LEA R0, R3, R2, 0x18 ;  /* 0x0000000203007211 */ /* 0x001fe200078ec0ff */
[----:B------:R-:W-:-:S04]  /*2870*/  VIADD R2, R2, 0x8000 ;  /* 0x0000800002027836 */ /* 0x000fc80000000000 */
[----:B------:R0:W1:Y:S01]  /*2880*/  LDS.U8 R6, [R0] ;  /* 0x0000000000067984 */ /* 0x0000620000000000 */
[----:B------:R-:W-:-:S03]  /*2890*/  LEA R3, R3, R2, 0x18 ;  /* 0x0000000203037211 */ /* 0x000fc600078ec0ff */
[----:B------:R0:W2:Y:S02]  /*28a0*/  LDS.U8 R7, [R0+0x1] ;  /* 0x0000010000077984 */ /* 0x0000a40000000000 */
[----:B------:R-:W-:Y:S02]  /*28b0*/  IMAD R10, R10, 0x4, R3 ;  /* 0x000000040a0a7824 */ /* 0x000fe400078e0203 */
[----:B------:R0:W3:Y:S01]  /*28c0*/  LDS.U8 R8, [R0+0x2] ;  /* 0x0000020000087984 */ /* 0x0000e20000000000 */
[----:B------:R-:W4:Y:S03]  /*28d0*/  LDC.64 R2, c[0x4][0x18] ;  /* 0x01000600ff027b82 */ /* 0x000f260000000a00 */
[----:B------:R0:W0:Y:S04]  /*28e0*/  LDS.U8 R9, [R0+0x3] ;  /* 0x0000030000097984 */ /* 0x0000280000000000 */
        /* <DEDUP_REMOVED lines=27> */
[----:B-1234-:R0:W0:Y:S02]  /*2aa0*/  LDS.U8 R11, [R0+0x1f] ;  /* 0x00001f00000b7984 */ /* 0x01e0240000000000 */
.L_x_20:
[----:B------:R-:W1:Y:S01]  /*2ab0*/  LDS R4, [R0+0x8000] ;  /* 0x0080000000047984 */ /* 0x000e620000000800 */
[----:B------:R-:W-:-:S05]  /*2ac0*/  IMAD.MOV.U32 R39, RZ, RZ, 0x69 ;  /* 0x00000069ff277424 */ /* 0x000fca00078e00ff */
[----:B------:R-:W-:Y:S01]  /*2ad0*/  STS [R10], R39 ;  /* 0x000000270a007388 */ /* 0x000fe20000000800 */
[----:B-1----:R-:W-:-:S05]  /*2ae0*/  IMAD.SHL.U32 R5, R4, 0x20, RZ ;  /* 0x0000002004057824 */ /* 0x002fca00078e00ff */
[----:B------:R-:W-:-:S04]  /*2af0*/  IADD3 R4, P0, PT, R5, R2, RZ ;  /* 0x0000000205047210 */ /* 0x000fc80007f1e0ff */
[----:B------:R-:W-:-:S05]  /*2b00*/  LEA.HI.X.SX32 R5, R5, R3, 0x1, P0 ;  /* 0x0000000305057211 */ /* 0x000fca00000f0eff */
[----:B------:R1:W-:Y:S04]  /*2b10*/  STG.E.U8 desc[UR14][R4.64], R6 ;  /* 0x0000000604007986 */ /* 0x0003e8000c10110e */
[----:B------:R2:W-:Y:S04]  /*2b20*/  STG.E.U8 desc[UR14][R4.64+0x1], R7 ;  /* 0x0000010704007986 */ /* 0x0005e8000c10110e */
[----:B------:R3:W-:Y:S04]  /*2b30*/  STG.E.U8 desc[UR14][R4.64+0x2], R8 ;  /* 0x0000020804007986 */ /* 0x0007e8000c10110e */
[----:B0-----:R0:W-:Y:S01]  /*2b40*/  STG.E.U8 desc[UR14][R4.64+0x3], R9 ;  /* 0x0000030904007986 */ /* 0x0011e2000c10110e */
[----:B-1----:R-:W-:-:S02]  /*2b50*/  IMAD.MOV.U32 R6, RZ, RZ, 0x6e ;  /* 0x0000006eff067424 */ /* 0x002fc400078e00ff */
[----:B--2---:R-:W-:Y:S01]  /*2b60*/  IMAD.MOV.U32 R7, RZ, RZ, 0x6e ;  /* 0x0000006eff077424 */ /* 0x004fe200078e00ff */
[----:B------:R1:W-:Y:S01]  /*2b70*/  STG.E.U8 desc[UR14][R4.64+0x6], R15 ;  /* 0x0000060f04007986 */ /* 0x0003e2000c10110e */
[----:B---3--:R-:W-:-:S03]  /*2b80*/  IMAD.MOV.U32 R8, RZ, RZ, 0x6e ;  /* 0x0000006eff087424 */ /* 0x008fc600078e00ff */
[----:B------:R2:W-:Y:S01]  /*2b90*/  STG.E.U8 desc[UR14][R4.64+0x1a], R35 ;  /* 0x00001a2304007986 */ /* 0x0005e2000c10110e */
[----:B0-----:R-:W-:-:S03]  /*2ba0*/  IMAD.MOV.U32 R9, RZ, RZ, 0x6e ;  /* 0x0000006eff097424 */ /* 0x001fc600078e00ff */
[----:B------:R0:W-:Y:S01]  /*2bb0*/  STG.E.U8 desc[UR14][R4.64+0x4], R13 ;  /* 0x0000040d04007986 */ /* 0x0001e2000c10110e */
[----:B-1----:R-:W-:-:S03]  /*2bc0*/  HFMA2 R15, -RZ, RZ, 0, 6.55651092529296875e-06 ;  /* 0x0000006eff0f7431 */ /* 0x002fc600000001ff */
[----:B------:R1:W-:Y:S01]  /*2bd0*/  STG.E.U8 desc[UR14][R4.64+0x5], R14 ;  /* 0x0000050e04007986 */ /* 0x0003e2000c10110e */
[----:B--2---:R-:W-:-:S03]  /*2be0*/  HFMA2 R35, -RZ, RZ, 0, 6.55651092529296875e-06 ;  /* 0x0000006eff237431 */ /* 0x004fc600000001ff */
[----:B------:R2:W-:Y:S01]  /*2bf0*/  STG.E.U8 desc[UR14][R4.64+0x7], R16 ;  /* 0x0000071004007986 */ /* 0x0005e2000c10110e */
[----:B0-----:R-:W-:-:S03]  /*2c00*/  IMAD.MOV.U32 R13, RZ, RZ, 0x6e ;  /* 0x0000006eff0d7424 */ /* 0x001fc600078e00ff */
[----:B------:R0:W-:Y:S04]  /*2c10*/  STG.E.U8 desc[UR14][R4.64+0x8], R17 ;  /* 0x0000081104007986 */ /* 0x0001e8000c10110e */
[----:B------:R3:W-:Y:S01]  /*2c20*/  STG.E.U8 desc[UR14][R4.64+0x9], R18 ;  /* 0x0000091204007986 */ /* 0x0007e2000c10110e */
[----:B-1----:R-:W-:-:S03]  /*2c30*/  IMAD.MOV.U32 R14, RZ, RZ, 0x6e ;  /* 0x0000006eff0e7424 */ /* 0x002fc600078e00ff */
[----:B------:R1:W-:Y:S01]  /*2c40*/  STG.E.U8 desc[UR14][R4.64+0xa], R19 ;  /* 0x00000a1304007986 */ /* 0x0003e2000c10110e */
[----:B--2---:R-:W-:-:S03]  /*2c50*/  IMAD.MOV.U32 R16, RZ, RZ, 0x6e ;  /* 0x0000006eff107424 */ /* 0x004fc600078e00ff */
[----:B------:R2:W-:Y:S01]  /*2c60*/  STG.E.U8 desc[UR14][R4.64+0xb], R20 ;  /* 0x00000b1404007986 */ /* 0x0005e2000c10110e */
[----:B0-----:R-:W-:-:S03]  /*2c70*/  IMAD.MOV.U32 R17, RZ, RZ, 0x6e ;  /* 0x0000006eff117424 */ /* 0x001fc600078e00ff */
[----:B------:R0:W-:Y:S01]  /*2c80*/  STG.E.U8 desc[UR14][R4.64+0xc], R21 ;  /* 0x00000c1504007986 */ /* 0x0001e2000c10110e */
[----:B---3--:R-:W-:-:S03]  /*2c90*/  IMAD.MOV.U32 R18, RZ, RZ, 0x6e ;  /* 0x0000006eff127424 */ /* 0x008fc600078e00ff */
        /* <DEDUP_REMOVED lines=13> */
[----:B0-----:R-:W-:-:S03]  /*2d70*/  MOV R25, 0x6e ;  /* 0x0000006e00197802 */ /* 0x001fc60000000f00 */
        /* <DEDUP_REMOVED lines=21> */
[----:B--2---:R-:W-:Y:S02]  /*2ed0*/  PRMT R37, R9, 0x7610, R37 ;  /* 0x0000761009257816 */ /* 0x004fe40000000025 */
[----:B0-----:R-:W-:Y:S02]  /*2ee0*/  PRMT R38, R8, 0x7610, R38 ;  /* 0x0000761008267816 */ /* 0x001fe40000000026 */
[----:B---3--:R-:W-:Y:S02]  /*2ef0*/  PRMT R12, R7, 0x7610, R12 ;  /* 0x00007610070c7816 */ /* 0x008fe4000000000c */
[----:B-1----:R-:W-:Y:S01]  /*2f00*/  PRMT R11, R6, 0x7610, R11 ;  /* 0x00007610060b7816 */ /* 0x002fe2000000000b */
[----:B------:R-:W-:Y:S06]  /*2f10*/  BRA `(.L_x_20) ;  /* 0xfffffff800e47947 */ /* 0x000fec000383ffff */
.L_x_19:
[----:B------:R-:W-:Y:S01]  /*2f20*/  LOP3.LUT R22, R10, 0x7ffffff8, RZ, 0xc0, !PT ;  /* 0x7ffffff80a167812 */ /* 0x000fe200078ec0ff */
[----:B------:R-:W-:-:S07]  /*2f30*/  IMAD R14, R15, 0x4, R12 ;  /* 0x000000040f0e7824 */ /* 0x000fce00078e020c */
.L_x_29:
[----:B0-----:R-:W-:-:S07]  /*2f40*/  IMAD.MOV.U32 R15, RZ, RZ, RZ ;  /* 0x000000ffff0f7224 */ /* 0x001fce00078e00ff */
.L_x_23:
[----:B------:R-:W-:-:S05]  /*2f50*/  IMAD R17, R15, 0x4, R12 ;  /* 0x000000040f117824 */ /* 0x000fca00078e020c */
[----:B------:R-:W0:Y:S02]  /*2f60*/  LDS R4, [R17] ;  /* 0x0000000011047984 */ /* 0x000e240000000800 */
[----:B0-----:R-:W-:-:S13]  /*2f70*/  ISETP.NE.AND P1, PT, R4, R9, PT ;  /* 0x000000090400720c */ /* 0x001fda0003f25270 */
[----:B------:R-:W-:Y:S05]  /*2f80*/  @!P1 BRA `(.L_x_21) ;  /* 0x0000001400109947 */ /* 0x000fea0003800000 */
[----:B------:R-:W-:-:S05]  /*2f90*/  IMAD R19, R10, 0x4, R17 ;  /* 0x000000040a137824 */ /* 0x000fca00078e0211 */
[----:B------:R-:W0:Y:S02]  /*2fa0*/  LDS R4, [R19] ;  /* 0x0000000013047984 */ /* 0x000e240000000800 */
[----:B0-----:R-:W-:-:S13]  /*2fb0*/  ISETP.NE.AND P1, PT, R4, 0x69, PT ;  /* 0x000000690400780c */ /* 0x001fda0003f25270 */
[----:B------:R-:W-:Y:S05]  /*2fc0*/  @!P1 BRA `(.L_x_22) ;  /* 0x0000000c00309947 */ /* 0x000fea0003800000 */
[----:B------:R-:W-:-:S05]  /*2fd0*/  VIADD R15, R15, 0x1 ;  /* 0x000000010f0f7836 */ /* 0x000fca0000000000 */
[----:B------:R-:W-:-:S13]  /*2fe0*/  ISETP.NE.AND P1, PT, R15, R10, PT ;  /* 0x0000000a0f00720c */ /* 0x000fda0003f25270 */
[----:B------:R-:W-:Y:S05]  /*2ff0*/  @P1 BRA `(.L_x_23) ;  /* 0xfffffffc00d41947 */ /* 0x000fea000383ffff */
[----:B------:R0:W1:Y:S01]  /*3000*/  LDS R15, [R14+-0x4] ;  /* 0xfffffc000e0f7984 */ /* 0x0000620000000800 */
[----:B------:R-:W-:Y:S01]  /*3010*/  ISETP.GE.U32.AND P2, PT, R10, 0x8, PT ;  /* 0x000000080a00780c */ /* 0x000fe20003f46070 */
[----:B------:R-:W-:Y:S01]  /*3020*/  IMAD.MOV.U32 R16, RZ, RZ, RZ ;  /* 0x000000ffff107224 */ /* 0x000fe200078e00ff */
[----:B------:R-:W-:Y:S02]  /*3030*/  ISETP.NE.AND P1, PT, R11, RZ, PT ;  /* 0x000000ff0b00720c */ /* 0x000fe40003f25270 */
[----:B------:R-:W-:-:S09]  /*3040*/  MOV R5, R10 ;  /* 0x0000000a00057202 */ /* 0x000fd20000000f00 */
[----:B0-----:R-:W-:Y:S05]  /*3050*/  @!P2 BRA `(.L_x_24) ;  /* 0x0000000000a4a947 */ /* 0x001fea0003800000 */
[----:B------:R-:W-:Y:S01]  /*3060*/  IMAD.MOV.U32 R16, RZ, RZ, RZ ;  /* 0x000000ffff107224 */ /* 0x000fe200078e00ff */
[----:B------:R-:W-:Y:S01]  /*3070*/  UMOV UR6, URZ ;  /* 0x000000ff00067c82 */ /* 0x000fe20008000000 */
[----:B------:R-:W-:-:S07]  /*3080*/  IMAD.MOV.U32 R5, RZ, RZ, R10 ;  /* 0x000000ffff057224 */ /* 0x000fce00078e000a */
.L_x_25:
[----:B------:R-:W-:Y:S01]  /*3090*/  IMAD R17, R10, 0x2, R5 ;  /* 0x000000020a117824 */ /* 0x000fe200078e0205 */
[----:B------:R-:W-:-:S03]  /*30a0*/  UIADD3 UR6, UPT, UPT, UR6, 0x8, URZ ;  /* 0x0000000806067890 */ /* 0x000fc6000fffe0ff */
[----:B------:R-:W-:-:S05]  /*30b0*/  IMAD R4, R17, 0x4, R12 ;  /* 0x0000000411047824 */ /* 0x000fca00078e020c */
[----:B------:R-:W1:Y:S04]  /*30c0*/  LDS R26, [R4+-0x4] ;  /* 0xfffffc00041a7984 */ /* 0x000e680000000800 */
[----:B------:R-:W-:Y:S01]  /*30d0*/  LDS R28, [R4+-0x20] ;  /* 0xffffe000041c7984 */ /* 0x000fe20000000800 */
[CC--:B-1----:R-:W-:Y:S02]  /*30e0*/  ISETP.GT.U32.AND P2, PT, R26.reuse, R15.reuse, PT ;  /* 0x0000000f1a00720c */ /* 0x0c2fe40003f44070 */
[----:B------:R-:W-:Y:S02]  /*30f0*/  VIMNMX.U32 R15, PT, PT, R26, R15, PT ;  /* 0x0000000f1a0f7248 */ /* 0x000fe40003fe0000 */
[----:B------:R-:W0:Y:S09]  /*3100*/  LDS R26, [R4+-0x8] ;  /* 0xfffff800041a7984 */ /* 0x000e320000000800 */
[----:B------:R-:W-:Y:S01]  /*3110*/  @!P2 VIADD R16, R5, 0xffffffff ;  /* 0xffffffff0510a836 */ /* 0x000fe20000000000 */
[----:B0-----:R-:W-:-:S02]  /*3120*/  ISETP.GT.U32.AND P5, PT, R26, R15, PT ;  /* 0x0000000f1a00720c */ /* 0x001fc40003fa4070 */
        /* <DEDUP_REMOVED lines=14> */
[----:B------:R-:W-:-:S02]  /*3210*/  @!P3 IADD3 R16, PT, PT, R5, -0x5, RZ ;  /* 0xfffffffb0510b810 */ /* 0x000fc40007ffe0ff */
[----:B------:R-:W-:Y:S02]  /*3220*/  ISETP.NE.AND P3, PT, R22, UR6, PT ;  /* 0x0000000616007c0c */ /* 0x000fe4000bf65270 */
[----:B0-----:R-:W-:Y:S02]  /*3230*/  ISETP.GT.U32.AND P2, PT, R26, R15, PT ;  /* 0x0000000f1a00720c */ /* 0x001fe40003f44070 */
[----:B------:R-:W-:Y:S02]  /*3240*/  VIMNMX.U32 R15, PT, PT, R15, R26, PT ;  /* 0x0000001a0f0f7248 */ /* 0x000fe40003fe0000 */
[----:B------:R-:W0:Y:S09]  /*3250*/  LDS R26, [R4+-0x1c] ;  /* 0xffffe400041a7984 */ /* 0x000e320000000800 */
[----:B------:R-:W-:Y:S01]  /*3260*/  @!P2 VIADD R16, R5, 0xfffffffa ;  /* 0xfffffffa0510a836 */ /* 0x000fe20000000000 */
[----:B0-----:R-:W-:-:S02]  /*3270*/  ISETP.GT.U32.AND P5, PT, R26, R15, PT ;  /* 0x0000000f1a00720c */ /* 0x001fc40003fa4070 */
[----:B------:R-:W-:-:S04]  /*3280*/  VIMNMX.U32 R15, PT, PT, R15, R26, PT ;  /* 0x0000001a0f0f7248 */ /* 0x000fc80003fe0000 */
[----:B------:R-:W-:Y:S02]  /*3290*/  ISETP.GT.U32.AND P2, PT, R28, R15, PT ;  /* 0x0000000f1c00720c */ /* 0x000fe40003f44070 */
[----:B------:R-:W-:-:S05]  /*32a0*/  VIMNMX.U32 R15, PT, PT, R15, R28, PT ;  /* 0x0000001c0f0f7248 */ /* 0x000fca0003fe0000 */
[C---:B------:R-:W-:Y:S02]  /*32b0*/  @!P5 VIADD R16, R5.reuse, 0xfffffff9 ;  /* 0xfffffff90510d836 */ /* 0x040fe40000000000 */
[----:B------:R-:W-:-:S05]  /*32c0*/  VIADD R5, R5, 0xfffffff8 ;  /* 0xfffffff805057836 */ /* 0x000fca0000000000 */
[----:B------:R-:W-:Y:S01]  /*32d0*/  SEL R16, R16, R5, P2 ;  /* 0x0000000510107207 */ /* 0x000fe20001000000 */
[----:B------:R-:W-:Y:S06]  /*32e0*/  @P3 BRA `(.L_x_25) ;  /* 0xfffffffc00683947 */ /* 0x000fec000383ffff */
.L_x_24:
[----:B------:R-:W-:Y:S05]  /*32f0*/  @!P1 BRA `(.L_x_26) ;  /* 0x0000000000a49947 */ /* 0x000fea0003800000 */
[----:B------:R-:W-:Y:S01]  /*3300*/  ISETP.NE.AND P4, PT, R13, RZ, PT ;  /* 0x000000ff0d00720c */ /* 0x000fe20003f85270 */
[----:B------:R-:W-:-:S12]  /*3310*/  @!P0 BRA `(.L_x_27) ;  /* 0x00000000004c8947 */ /* 0x000fd80003800000 */
[----:B------:R-:W-:-:S04]  /*3320*/  IMAD R17, R10, 0x2, R5 ;  /* 0x000000020a117824 */ /* 0x000fc800078e0205 */
[----:B------:R-:W-:-:S05]  /*3330*/  IMAD R17, R17, 0x4, R12 ;  /* 0x0000000411117824 */ /* 0x000fca00078e020c */
[----:B------:R-:W1:Y:S02]  /*3340*/  LDS R4, [R17+-0x4] ;  /* 0xfffffc0011047984 */ /* 0x000e640000000800 */
[----:B-1----:R-:W-:Y:S02]  /*3350*/  ISETP.GT.U32.AND P1, PT, R4, R15, PT ;  /* 0x0000000f0400720c */ /* 0x002fe40003f24070 */
        /* <DEDUP_REMOVED lines=10> */
[C---:B------:R-:W-:Y:S01]  /*3400*/  @!P3 VIADD R16, R5.reuse, 0xfffffffd ;  /* 0xfffffffd0510b836 */ /* 0x040fe20000000000 */
[----:B------:R-:W-:-:S02]  /*3410*/  IADD3 R5, PT, PT, R5, -0x4, RZ ;  /* 0xfffffffc05057810 */ /* 0x000fc40007ffe0ff */
[----:B0-----:R-:W-:Y:S02]  /*3420*/  ISETP.GT.U32.AND P1, PT, R4, R15, PT ;  /* 0x0000000f0400720c */ /* 0x001fe40003f24070 */
[----:B------:R-:W-:Y:S02]  /*3430*/  VIMNMX.U32 R15, PT, PT, R15, R4, PT ;  /* 0x000000040f0f7248 */ /* 0x000fe40003fe0000 */
[----:B------:R-:W-:-:S09]  /*3440*/  SEL R16, R16, R5, P1 ;  /* 0x0000000510107207 */ /* 0x000fd20000800000 */
.L_x_27:
[----:B------:R-:W-:Y:S05]  /*3450*/  @!P4 BRA `(.L_x_26) ;  /* 0x00000000004cc947 */ /* 0x000fea0003800000 */
[----:B------:R-:W-:Y:S02]  /*3460*/  ISETP.NE.AND P1, PT, R13, 0x1, PT ;  /* 0x000000010d00780c */ /* 0x000fe40003f25270 */
[----:B------:R-:W-:-:S11]  /*3470*/  LOP3.LUT P2, RZ, R10, 0x1, RZ, 0xc0, !PT ;  /* 0x000000010aff7812 */ /* 0x000fd6000784c0ff */
[----:B------:R-:W-:Y:S05]  /*3480*/  @!P1 BRA `(.L_x_28) ;  /* 0x00000000002c9947 */ /* 0x000fea0003800000 */
[----:B------:R-:W-:-:S04]  /*3490*/  IMAD R17, R10, 0x2, R5 ;  /* 0x000000020a117824 */ /* 0x000fc800078e0205 */
[----:B------:R-:W-:-:S05]  /*34a0*/  IMAD R17, R17, 0x4, R12 ;  /* 0x0000000411117824 */ /* 0x000fca00078e020c */
[----:B------:R-:W1:Y:S02]  /*34b0*/  LDS R4, [R17+-0x4] ;  /* 0xfffffc0011047984 */ /* 0x000e640000000800 */
[----:B-1----:R-:W-:Y:S02]  /*34c0*/  ISETP.GT.U32.AND P1, PT, R4, R15, PT ;  /* 0x0000000f0400720c */ /* 0x002fe40003f24070 */
[----:B------:R-:W-:Y:S02]  /*34d0*/  VIMNMX.U32 R15, PT, PT, R15, R4, PT ;  /* 0x000000040f0f7248 */ /* 0x000fe40003fe0000 */
[----:B------:R-:W0:Y:S09]  /*34e0*/  LDS R4, [R17+-0x8] ;  /* 0xfffff80011047984 */ /* 0x000e320000000800 */
[----:B------:R-:W-:-:S02]  /*34f0*/  @!P1 VIADD R16, R5, 0xffffffff ;  /* 0xffffffff05109836 */ /* 0x000fc40000000000 */
[----:B------:R-:W-:Y:S01]  /*3500*/  VIADD R5, R5, 0xfffffffe ;  /* 0xfffffffe05057836 */ /* 0x000fe20000000000 */
[----:B0-----:R-:W-:Y:S02]  /*3510*/  ISETP.GT.U32.AND P3, PT, R4, R15, PT ;  /* 0x0000000f0400720c */ /* 0x001fe40003f64070 */
[----:B------:R-:W-:Y:S02]  /*3520*/  VIMNMX.U32 R15, PT, PT, R15, R4, PT ;  /* 0x000000040f0f7248 */ /* 0x000fe40003fe0000 */
[----:B------:R-:W-:-:S09]  /*3530*/  SEL R16, R16, R5, P3 ;  /* 0x0000000510107207 */ /* 0x000fd20001800000 */
.L_x_28:
[----:B------:R-:W-:-:S04]  /*3540*/  @P2 IMAD R17, R10, 0x2, R5 ;  /* 0x000000020a112824 */ /* 0x000fc800078e0205 */
[----:B------:R-:W-:-:S05]  /*3550*/  @P2 IMAD R17, R17, 0x4, R12 ;  /* 0x0000000411112824 */ /* 0x000fca00078e020c */
[----:B------:R-:W1:Y:S02]  /*3560*/  @P2 LDS R4, [R17+-0x4] ;  /* 0xfffffc0011042984 */ /* 0x000e640000000800 */
[----:B-1----:R-:W-:-:S13]  /*3570*/  ISETP.GT.U32.OR P1, PT, R4, R15, !P2 ;  /* 0x0000000f0400720c */ /* 0x002fda0005724470 */
[----:B------:R-:W-:-:S07]  /*3580*/  @!P1 VIADD R16, R5, 0xffffffff ;  /* 0xffffffff05109836 */ /* 0x000fce0000000000 */
.L_x_26:
[----:B-1----:R-:W-:Y:S01]  /*3590*/  IMAD R15, R16, 0x4, R12 ;  /* 0x00000004100f7824 */ /* 0x002fe200078e020c */
[----:B------:R-:W0:Y:S01]  /*35a0*/  S2R R5, SR_CgaCtaId ;  /* 0x0000000000057919 */ /* 0x000e220000008800 */
[----:B------:R-:W-:Y:S01]  /*35b0*/  MOV R4, 0x400 ;  /* 0x0000040000047802 */ /* 0x000fe20000000f00 */
[----:B------:R-:W-:Y:S02]  /*35c0*/  IMAD.MOV.U32 R26, RZ, RZ, 0x6e ;  /* 0x0000006eff1a7424 */ /* 0x000fe400078e00ff */
[----:B------:R1:W2:Y:S02]  /*35d0*/  LDS R19, [R15] ;  /* 0x000000000f137984 */ /* 0x0002a40000000800 */
[----:B-1----:R-:W-:Y:S01]  /*35e0*/  IMAD R15, R10, 0x4, R15 ;  /* 0x000000040a0f7824 */ /* 0x002fe200078e020f */
[----:B0-----:R-:W-:-:S04]  /*35f0*/  LEA R5, R5, R4, 0x18 ;  /* 0x0000000405057211 */ /* 0x001fc800078ec0ff */
[----:B------:R-:W-:Y:S02]  /*3600*/  LEA R16, R16, R5, 0x5 ;  /* 0x0000000510107211 */ /* 0x000fe400078e28ff */
[----:B------:R-:W0:Y:S03]  /*3610*/  LDC.64 R4, c[0x4][0x18] ;  /* 0x01000600ff047b82 */ /* 0x000e260000000a00 */
[----:B------:R-:W1:Y:S01]  /*3620*/  LDS.U8 R17, [R16] ;  /* 0x0000000010117984 */ /* 0x000e620000000000 */
[----:B--2---:R-:W-:-:S03]  /*3630*/  IMAD.SHL.U32 R21, R19, 0x20, RZ ;  /* 0x0000002013157824 */ /* 0x004fc600078e00ff */
[----:B------:R-:W2:Y:S04]  /*3640*/  LDS.U8 R31, [R16+0x2] ;  /* 0x00000200101f7984 */ /* 0x000ea80000000000 */
[----:B------:R-:W3:Y:S04]  /*3650*/  LDS.U8 R19, [R16+0x1] ;  /* 0x0000010010137984 */ /* 0x000ee80000000000 */
[----:B------:R-:W4:Y:S04]  /*3660*/  LDS.U8 R33, [R16+0x3] ;  /* 0x0000030010217984 */ /* 0x000f280000000000 */
[----:B------:R-:W5:Y:S04]  /*3670*/  LDS.U8 R23, [R16+0x5] ;  /* 0x0000050010177984 */ /* 0x000f680000000000 */
[----:B------:R-:W-:Y:S01]  /*3680*/  LDS.U8 R25, [R16+0x8] ;  /* 0x0000080010197984 */ /* 0x000fe20000000000 */
[----:B0-----:R-:W-:-:S03]  /*3690*/  IADD3 R4, P1, PT, R21, R4, RZ ;  /* 0x0000000415047210 */ /* 0x001fc60007f3e0ff */
[----:B------:R-:W-:Y:S01]  /*36a0*/  LDS.U8 R35, [R16+0x4] ;  /* 0x0000040010237984 */ /* 0x000fe20000000000 */
[----:B------:R-:W-:-:S03]  /*36b0*/  LEA.HI.X.SX32 R5, R21, R5, 0x1, P1 ;  /* 0x0000000515057211 */ /* 0x000fc600008f0eff */
[----:B------:R-:W0:Y:S04]  /*36c0*/  LDS.U8 R21, [R16+0x7] ;  /* 0x0000070010157984 */ /* 0x000e280000000000 */
[----:B------:R-:W-:Y:S04]  /*36d0*/  LDS.U8 R39, [R16+0x6] ;  /* 0x0000060010277984 */ /* 0x000fe80000000000 */
[----:B------:R-:W-:Y:S04]  /*36e0*/  LDS.U8 R27, [R16+0x9] ;  /* 0x00000900101b7984 */ /* 0x000fe80000000000 */
[----:B-1----:R-:W-:Y:S04]  /*36f0*/  STG.E.U8 desc[UR14][R4.64], R17 ;  /* 0x0000001104007986 */ /* 0x002fe8000c10110e */
[----:B--2---:R-:W-:Y:S04]  /*3700*/  STG.E.U8 desc[UR14][R4.64+0x2], R31 ;  /* 0x0000021f04007986 */ /* 0x004fe8000c10110e */
[----:B---3--:R-:W-:Y:S04]  /*3710*/  STG.E.U8 desc[UR14][R4.64+0x1], R19 ;  /* 0x0000011304007986 */ /* 0x008fe8000c10110e */
[----:B------:R-:W1:Y:S04]  /*3720*/  LDS.U8 R19, [R16+0xc] ;  /* 0x00000c0010137984 */ /* 0x000e680000000000 */
[----:B----4-:R-:W-:Y:S04]  /*3730*/  STG.E.U8 desc[UR14][R4.64+0x3], R33 ;  /* 0x0000032104007986 */ /* 0x010fe8000c10110e */
[----:B-----5:R-:W-:Y:S04]  /*3740*/  STG.E.U8 desc[UR14][R4.64+0x5], R23 ;  /* 0x0000051704007986 */ /* 0x020fe8000c10110e */
[----:B------:R-:W2:Y:S04]  /*3750*/  LDS.U8 R29, [R16+0xa] ;  /* 0x00000a00101d7984 */ /* 0x000ea80000000000 */
[----:B0-----:R-:W-:Y:S04]  /*3760*/  STG.E.U8 desc[UR14][R4.64+0x7], R21 ;  /* 0x0000071504007986 */ /* 0x001fe8000c10110e */
[----:B------:R-:W0:Y:S04]  /*3770*/  LDS.U8 R17, [R16+0xb] ;  /* 0x00000b0010117984 */ /* 0x000e280000000000 */
[----:B------:R-:W3:Y:S04]  /*3780*/  LDS.U8 R31, [R16+0xd] ;  /* 0x00000d00101f7984 */ /* 0x000ee80000000000 */
[----:B------:R-:W4:Y:S04]  /*3790*/  LDS.U8 R33, [R16+0xe] ;  /* 0x00000e0010217984 */ /* 0x000f280000000000 */
[----:B------:R-:W5:Y:S04]  /*37a0*/  LDS.U8 R23, [R16+0x11] ;  /* 0x0000110010177984 */ /* 0x000f680000000000 */
[----:B------:R-:W5:Y:S04]  /*37b0*/  LDS.U8 R21, [R16+0x12] ;  /* 0x0000120010157984 */ /* 0x000f680000000000 */
[----:B-1----:R-:W-:Y:S04]  /*37c0*/  STG.E.U8 desc[UR14][R4.64+0xc], R19 ;  /* 0x00000c1304007986 */ /* 0x002fe8000c10110e */
[----:B------:R-:W1:Y:S04]  /*37d0*/  LDS.U8 R19, [R16+0x16] ;  /* 0x0000160010137984 */ /* 0x000e680000000000 */
[----:B------:R-:W-:Y:S04]  /*37e0*/  STG.E.U8 desc[UR14][R4.64+0x8], R25 ;  /* 0x0000081904007986 */ /* 0x000fe8000c10110e */
[----:B------:R-:W1:Y:S04]  /*37f0*/  LDS.U8 R25, [R16+0x17] ;  /* 0x0000170010197984 */ /* 0x000e680000000000 */
[----:B------:R-:W-:Y:S04]  /*3800*/  STG.E.U8 desc[UR14][R4.64+0x4], R35 ;  /* 0x0000042304007986 */ /* 0x000fe8000c10110e */
[----:B------:R-:W-:Y:S04]  /*3810*/  STG.E.U8 desc[UR14][R4.64+0x6], R39 ;  /* 0x0000062704007986 */ /* 0x000fe8000c10110e */
[----:B------:R-:W-:Y:S04]  /*3820*/  STG.E.U8 desc[UR14][R4.64+0x9], R27 ;  /* 0x0000091b04007986 */ /* 0x000fe8000c10110e */
[----:B--2---:R-:W-:Y:S04]  /*3830*/  STG.E.U8 desc[UR14][R4.64+0xa], R29 ;  /* 0x00000a1d04007986 */ /* 0x004fe8000c10110e */
[----:B0-----:R-:W-:Y:S04]  /*3840*/  STG.E.U8 desc[UR14][R4.64+0xb], R17 ;  /* 0x00000b1104007986 */ /* 0x001fe8000c10110e */
[----:B---3--:R-:W-:Y:S04]  /*3850*/  STG.E.U8 desc[UR14][R4.64+0xd], R31 ;  /* 0x00000d1f04007986 */ /* 0x008fe8000c10110e */
[----:B----4-:R-:W-:Y:S04]  /*3860*/  STG.E.U8 desc[UR14][R4.64+0xe], R33 ;  /* 0x00000e2104007986 */ /* 0x010fe8000c10110e */
[----:B-----5:R-:W-:Y:S04]  /*3870*/  STG.E.U8 desc[UR14][R4.64+0x11], R23 ;  /* 0x0000111704007986 */ /* 0x020fe8000c10110e */
[----:B------:R-:W-:Y:S04]  /*3880*/  STG.E.U8 desc[UR14][R4.64+0x12], R21 ;  /* 0x0000121504007986 */ /* 0x000fe8000c10110e */
[----:B-1----:R-:W-:Y:S04]  /*3890*/  STG.E.U8 desc[UR14][R4.64+0x16], R19 ;  /* 0x0000161304007986 */ /* 0x002fe8000c10110e */
[----:B------:R-:W0:Y:S04]  /*38a0*/  LDS.U8 R35, [R16+0xf] ;  /* 0x00000f0010237984 */ /* 0x000e280000000000 */
[----:B------:R-:W1:Y:S04]  /*38b0*/  LDS.U8 R37, [R16+0x10] ;  /* 0x0000100010257984 */ /* 0x000e680000000000 */
[----:B------:R-:W2:Y:S04]  /*38c0*/  LDS.U8 R39, [R16+0x13] ;  /* 0x0000130010277984 */ /* 0x000ea80000000000 */
[----:B------:R-:W3:Y:S04]  /*38d0*/  LDS.U8 R41, [R16+0x14] ;  /* 0x0000140010297984 */ /* 0x000ee80000000000 */
[----:B------:R-:W4:Y:S04]  /*38e0*/  LDS.U8 R43, [R16+0x15] ;  /* 0x00001500102b7984 */ /* 0x000f280000000000 */
[----:B------:R-:W5:Y:S04]  /*38f0*/  LDS.U8 R17, [R16+0x18] ;  /* 0x0000180010117984 */ /* 0x000f680000000000 */
[----:B------:R-:W5:Y:S04]  /*3900*/  LDS.U8 R27, [R16+0x19] ;  /* 0x00001900101b7984 */ /* 0x000f680000000000 */
[----:B------:R-:W5:Y:S04]  /*3910*/  LDS.U8 R29, [R16+0x1a] ;  /* 0x00001a00101d7984 */ /* 0x000f680000000000 */
[----:B------:R-:W5:Y:S04]  /*3920*/  LDS.U8 R23, [R16+0x1b] ;  /* 0x00001b0010177984 */ /* 0x000f680000000000 */
[----:B------:R-:W5:Y:S04]  /*3930*/  LDS.U8 R21, [R16+0x1c] ;  /* 0x00001c0010157984 */ /* 0x000f680000000000 */
[----:B------:R-:W5:Y:S04]  /*3940*/  LDS.U8 R33, [R16+0x1d] ;  /* 0x00001d0010217984 */ /* 0x000f680000000000 */
[----:B------:R-:W5:Y:S04]  /*3950*/  LDS.U8 R31, [R16+0x1e] ;  /* 0x00001e00101f7984 */ /* 0x000f680000000000 */
[----:B------:R-:W5:Y:S04]  /*3960*/  LDS.U8 R19, [R16+0x1f] ;  /* 0x00001f0010137984 */ /* 0x000f680000000000 */
[----:B------:R2:W-:Y:S04]  /*3970*/  STG.E.U8 desc[UR14][R4.64+0x17], R25 ;  /* 0x0000171904007986 */ /* 0x0005e8000c10110e */
[----:B0-----:R0:W-:Y:S04]  /*3980*/  STG.E.U8 desc[UR14][R4.64+0xf], R35 ;  /* 0x00000f2304007986 */ /* 0x0011e8000c10110e */
[----:B-1----:R0:W-:Y:S01]  /*3990*/  STG.E.U8 desc[UR14][R4.64+0x10], R37 ;  /* 0x0000102504007986 */ /* 0x0021e2000c10110e */
[----:B--2---:R-:W-:Y:S01]  /*39a0*/  PRMT R25, R26, 0x7610, R25 ;  /* 0x000076101a197816 */ /* 0x004fe20000000019 */
[----:B------:R-:W-:-:S02]  /*39b0*/  IMAD.MOV.U32 R26, RZ, RZ, 0x69 ;  /* 0x00000069ff1a7424 */ /* 0x000fc400078e00ff */
[----:B------:R0:W-:Y:S04]  /*39c0*/  STG.E.U8 desc[UR14][R4.64+0x13], R39 ;  /* 0x0000132704007986 */ /* 0x0001e8000c10110e */
[----:B------:R0:W-:Y:S04]  /*39d0*/  STS.U8 [R16], R25 ;  /* 0x0000001910007388 */ /* 0x0001e80000000000 */
[----:B------:R0:W-:Y:S04]  /*39e0*/  STS.U8 [R16+0x1], R25 ;  /* 0x0000011910007388 */ /* 0x0001e80000000000 */
        /* <DEDUP_REMOVED lines=30> */
[----:B---3--:R0:W-:Y:S04]  /*3bd0*/  STG.E.U8 desc[UR14][R4.64+0x14], R41 ;  /* 0x0000142904007986 */ /* 0x0081e8000c10110e */
[----:B----4-:R0:W-:Y:S04]  /*3be0*/  STG.E.U8 desc[UR14][R4.64+0x15], R43 ;  /* 0x0000152b04007986 */ /* 0x0101e8000c10110e */
[----:B-----5:R0:W-:Y:S04]  /*3bf0*/  STG.E.U8 desc[UR14][R4.64+0x18], R17 ;  /* 0x0000181104007986 */ /* 0x0201e8000c10110e */
[----:B------:R0:W-:Y:S04]  /*3c00*/  STG.E.U8 desc[UR14][R4.64+0x19], R27 ;  /* 0x0000191b04007986 */ /* 0x0001e8000c10110e */
[----:B------:R0:W-:Y:S04]  /*3c10*/  STG.E.U8 desc[UR14][R4.64+0x1a], R29 ;  /* 0x00001a1d04007986 */ /* 0x0001e8000c10110e */
[----:B------:R0:W-:Y:S04]  /*3c20*/  STG.E.U8 desc[UR14][R4.64+0x1b], R23 ;  /* 0x00001b1704007986 */ /* 0x0001e8000c10110e */
[----:B------:R0:W-:Y:S04]  /*3c30*/  STG.E.U8 desc[UR14][R4.64+0x1c], R21 ;  /* 0x00001c1504007986 */ /* 0x0001e8000c10110e */
[----:B------:R0:W-:Y:S04]  /*3c40*/  STG.E.U8 desc[UR14][R4.64+0x1d], R33 ;  /* 0x00001d2104007986 */ /* 0x0001e8000c10110e */
[----:B------:R0:W-:Y:S04]  /*3c50*/  STG.E.U8 desc[UR14][R4.64+0x1e], R31 ;  /* 0x00001e1f04007986 */ /* 0x0001e8000c10110e */
[----:B------:R0:W-:Y:S04]  /*3c60*/  STS [R15], R26 ;  /* 0x0000001a0f007388 */ /* 0x0001e80000000800 */
[----:B------:R0:W-:Y:S01]  /*3c70*/  STG.E.U8 desc[UR14][R4.64+0x1f], R19 ;  /* 0x00001f1304007986 */ /* 0x0001e2000c10110e */
[----:B------:R-:W-:Y:S05]  /*3c80*/  BRA `(.L_x_29) ;  /* 0xfffffff000ac7947 */ /* 0x000fea000383ffff */
.L_x_22:
[----:B------:R-:W0:Y:S08]  /*3c90*/  LDC.64 R4, c[0x4][0x10] ;  /* 0x01000400ff047b82 */ /* 0x000e300000000a00 */
[----:B------:R-:W1:Y:S01]  /*3ca0*/  LDC.64 R12, c[0x4][0x18] ;  /* 0x01000600ff0c7b82 */ /* 0x000e620000000a00 */
[----:B0-----:R-:W2:Y:S01]  /*3cb0*/  LDG.E R11, desc[UR14][R4.64] ;  /* 0x0000000e040b7981 */ /* 0x001ea2000c1e1900 */
[----:B-1----:R-:W-:-:S05]  /*3cc0*/  LEA R12, P0, R9, R12, 0x5 ;  /* 0x0000000c090c7211 */ /* 0x002fca00078028ff */
[----:B------:R-:W-:Y:S01]  /*3cd0*/  IMAD.X R13, RZ, RZ, R13, P0 ;  /* 0x000000ffff0d7224 */ /* 0x000fe200000e060d */
[----:B------:R-:W0:Y:S01]  /*3ce0*/  S2UR UR13, SR_CgaCtaId ;  /* 0x00000000000d79c3 */ /* 0x000e220000008800 */
[----:B--2---:R-:W-:-:S05]  /*3cf0*/  VIADD R11, R11, 0x1 ;  /* 0x000000010b0b7836 */ /* 0x004fca0000000000 */
[----:B------:R1:W-:Y:S04]  /*3d00*/  STG.E desc[UR14][R4.64], R11 ;  /* 0x0000000b04007986 */ /* 0x0003e8000c10190e */
[----:B------:R-:W2:Y:S04]  /*3d10*/  LDG.E.U8 R14, desc[UR14][R12.64] ;  /* 0x0000000e0c0e7981 */ /* 0x000ea8000c1e1100 */
[----:B------:R-:W3:Y:S04]  /*3d20*/  LDG.E.U8 R16, desc[UR14][R12.64+0x1] ;  /* 0x0000010e0c107981 */ /* 0x000ee8000c1e1100 */
[----:B------:R-:W4:Y:S04]  /*3d30*/  LDG.E.U8 R22, desc[UR14][R12.64+0x2] ;  /* 0x0000020e0c167981 */ /* 0x000f28000c1e1100 */
[----:B------:R-:W5:Y:S04]  /*3d40*/  LDG.E.U8 R26, desc[UR14][R12.64+0x3] ;  /* 0x0000030e0c1a7981 */ /* 0x000f68000c1e1100 */
[----:B------:R-:W5:Y:S04]  /*3d50*/  LDG.E.U8 R28, desc[UR14][R12.64+0x4] ;  /* 0x0000040e0c1c7981 */ /* 0x000f68000c1e1100 */
[----:B------:R-:W5:Y:S04]  /*3d60*/  LDG.E.U8 R30, desc[UR14][R12.64+0x5] ;  /* 0x0000050e0c1e7981 */ /* 0x000f68000c1e1100 */
[----:B------:R-:W5:Y:S04]  /*3d70*/  LDG.E.U8 R32, desc[UR14][R12.64+0x6] ;  /* 0x0000060e0c207981 */ /* 0x000f68000c1e1100 */
[----:B------:R-:W5:Y:S01]  /*3d80*/  LDG.E.U8 R34, desc[UR14][R12.64+0x7] ;  /* 0x0000070e0c227981 */ /* 0x000f62000c1e1100 */
[----:B------:R-:W-:Y:S01]  /*3d90*/  UMOV UR6, 0x400 ;  /* 0x0000040000067882 */ /* 0x000fe20000000000 */
[----:B------:R-:W-:Y:S01]  /*3da0*/  IMAD.MOV.U32 R36, RZ, RZ, 0x76 ;  /* 0x00000076ff247424 */ /* 0x000fe200078e00ff */
[----:B0-----:R-:W-:Y:S01]  /*3db0*/  ULEA UR6, UR13, UR6, 0x18 ;  /* 0x000000060d067291 */ /* 0x001fe2000f8ec0ff */
[----:B------:R-:W-:Y:S01]  /*3dc0*/  IMAD.SHL.U32 R15, R15, 0x20, RZ ;  /* 0x000000200f0f7824 */ /* 0x000fe200078e00ff */
[----:B-1----:R-:W5:Y:S04]  /*3dd0*/  LDG.E.U8 R4, desc[UR14][R12.64+0x8] ;  /* 0x0000080e0c047981 */ /* 0x002f68000c1e1100 */
[----:B------:R0:W-:Y:S04]  /*3de0*/  STS [R19], R36 ;  /* 0x0000002413007388 */ /* 0x0001e80000000800 */
[----:B------:R-:W-:Y:S04]  /*3df0*/  STS [R17], R9 ;  /* 0x0000000911007388 */ /* 0x000fe80000000800 */
[----:B------:R-:W5:Y:S04]  /*3e00*/  LDG.E.U8 R38, desc[UR14][R12.64+0xa] ;  /* 0x00000a0e0c267981 */ /* 0x000f68000c1e1100 */
[----:B0-----:R-:W5:Y:S04]  /*3e10*/  LDG.E.U8 R36, desc[UR14][R12.64+0x9] ;  /* 0x0000090e0c247981 */ /* 0x001f68000c1e1100 */
[----:B------:R-:W5:Y:S04]  /*3e20*/  LDG.E.U8 R40, desc[UR14][R12.64+0x13] ;  /* 0x0000130e0c287981 */ /* 0x000f68000c1e1100 */
[----:B--2---:R0:W-:Y:S04]  /*3e30*/  STS.U8 [R15+UR6], R14 ;  /* 0x0000000e0f007988 */ /* 0x0041e80008000006 */
[----:B---3--:R1:W-:Y:S04]  /*3e40*/  STS.U8 [R15+UR6+0x1], R16 ;  /* 0x000001100f007988 */ /* 0x0083e80008000006 */
[----:B----4-:R2:W-:Y:S04]  /*3e50*/  STS.U8 [R15+UR6+0x2], R22 ;  /* 0x000002160f007988 */ /* 0x0105e80008000006 */
[----:B-----5:R3:W-:Y:S04]  /*3e60*/  STS.U8 [R15+UR6+0x3], R26 ;  /* 0x0000031a0f007988 */ /* 0x0207e80008000006 */
[----:B------:R4:W-:Y:S04]  /*3e70*/  STS.U8 [R15+UR6+0x4], R28 ;  /* 0x0000041c0f007988 */ /* 0x0009e80008000006 */
[----:B------:R5:W-:Y:S04]  /*3e80*/  STS.U8 [R15+UR6+0x5], R30 ;  /* 0x0000051e0f007988 */ /* 0x000be80008000006 */
[----:B------:R5:W-:Y:S04]  /*3e90*/  STS.U8 [R15+UR6+0x6], R32 ;  /* 0x000006200f007988 */ /* 0x000be80008000006 */
[----:B------:R5:W-:Y:S04]  /*3ea0*/  STS.U8 [R15+UR6+0x7], R34 ;  /* 0x000007220f007988 */ /* 0x000be80008000006 */
[----:B0-----:R-:W5:Y:S04]  /*3eb0*/  LDG.E.U8 R14, desc[UR14][R12.64+0xb] ;  /* 0x00000b0e0c0e7981 */ /* 0x001f68000c1e1100 */
[----:B-1----:R-:W5:Y:S04]  /*3ec0*/  LDG.E.U8 R16, desc[UR14][R12.64+0xc] ;  /* 0x00000c0e0c107981 */ /* 0x002f68000c1e1100 */
[----:B--2---:R-:W2:Y:S04]  /*3ed0*/  LDG.E.U8 R22, desc[UR14][R12.64+0xd] ;  /* 0x00000d0e0c167981 */ /* 0x004ea8000c1e1100 */
[----:B---3--:R-:W3:Y:S04]  /*3ee0*/  LDG.E.U8 R26, desc[UR14][R12.64+0xe] ;  /* 0x00000e0e0c1a7981 */ /* 0x008ee8000c1e1100 */
[----:B----4-:R-:W4:Y:S04]  /*3ef0*/  LDG.E.U8 R28, desc[UR14][R12.64+0xf] ;  /* 0x00000f0e0c1c7981 */ /* 0x010f28000c1e1100 */
[----:B-----5:R-:W5:Y:S04]  /*3f00*/  LDG.E.U8 R30, desc[UR14][R12.64+0x10] ;  /* 0x0000100e0c1e7981 */ /* 0x020f68000c1e1100 */
[----:B------:R-:W5:Y:S04]  /*3f10*/  LDG.E.U8 R32, desc[UR14][R12.64+0x11] ;  /* 0x0000110e0c207981 */ /* 0x000f68000c1e1100 */
[----:B------:R-:W5:Y:S04]  /*3f20*/  LDG.E.U8 R34, desc[UR14][R12.64+0x12] ;  /* 0x0000120e0c227981 */ /* 0x000f68000c1e1100 */
[----:B------:R0:W-:Y:S04]  /*3f30*/  STS.U8 [R15+UR6+0x8], R4 ;  /* 0x000008040f007988 */ /* 0x0001e80008000006 */
[----:B------:R1:W-:Y:S04]  /*3f40*/  STS.U8 [R15+UR6+0x9], R36 ;  /* 0x000009240f007988 */ /* 0x0003e80008000006 */
[----:B------:R1:W-:Y:S04]  /*3f50*/  STS.U8 [R15+UR6+0xa], R38 ;  /* 0x00000a260f007988 */ /* 0x0003e80008000006 */
[----:B------:R1:W-:Y:S04]  /*3f60*/  STS.U8 [R15+UR6+0x13], R40 ;  /* 0x000013280f007988 */ /* 0x0003e80008000006 */
[----:B0-----:R-:W5:Y:S04]  /*3f70*/  LDG.E.U8 R4, desc[UR14][R12.64+0x14] ;  /* 0x0000140e0c047981 */ /* 0x001f68000c1e1100 */
[----:B-1----:R-:W5:Y:S04]  /*3f80*/  LDG.E.U8 R36, desc[UR14][R12.64+0x15] ;  /* 0x0000150e0c247981 */ /* 0x002f68000c1e1100 */
[----:B------:R-:W5:Y:S04]  /*3f90*/  LDG.E.U8 R38, desc[UR14][R12.64+0x1e] ;  /* 0x00001e0e0c267981 */ /* 0x000f68000c1e1100 */
[----:B------:R-:W5:Y:S04]  /*3fa0*/  LDG.E.U8 R40, desc[UR14][R12.64+0x1f] ;  /* 0x00001f0e0c287981 */ /* 0x000f68000c1e1100 */
[----:B------:R0:W-:Y:S04]  /*3fb0*/  STS.U8 [R15+UR6+0xb], R14 ;  /* 0x00000b0e0f007988 */ /* 0x0001e80008000006 */
[----:B------:R1:W-:Y:S04]  /*3fc0*/  STS.U8 [R15+UR6+0xc], R16 ;  /* 0x00000c100f007988 */ /* 0x0003e80008000006 */
[----:B--2---:R2:W-:Y:S04]  /*3fd0*/  STS.U8 [R15+UR6+0xd], R22 ;  /* 0x00000d160f007988 */ /* 0x0045e80008000006 */
[----:B---3--:R3:W-:Y:S04]  /*3fe0*/  STS.U8 [R15+UR6+0xe], R26 ;  /* 0x00000e1a0f007988 */ /* 0x0087e80008000006 */
[----:B----4-:R4:W-:Y:S04]  /*3ff0*/  STS.U8 [R15+UR6+0xf], R28 ;  /* 0x00000f1c0f007988 */ /* 0x0109e80008000006 */
[----:B-----5:R5:W-:Y:S04]  /*4000*/  STS.U8 [R15+UR6+0x10], R30 ;  /* 0x0000101e0f007988 */ /* 0x020be80008000006 */
        /* <DEDUP_REMOVED lines=9> */
[----:B------:R-:W5:Y:S01]  /*40a0*/  LDG.E.U8 R34, desc[UR14][R12.64+0x1d] ;  /* 0x00001d0e0c227981 */ /* 0x000f62000c1e1100 */
[----:B------:R-:W-:-:S03]  /*40b0*/  LEA R10, R10, R19, 0x2 ;  /* 0x000000130a0a7211 */ /* 0x000fc600078e10ff */
[----:B------:R-:W-:Y:S04]  /*40c0*/  STS.U8 [R15+UR6+0x14], R4 ;  /* 0x000014040f007988 */ /* 0x000fe80008000006 */
[----:B------:R-:W-:Y:S04]  /*40d0*/  STS.U8 [R15+UR6+0x15], R36 ;  /* 0x000015240f007988 */ /* 0x000fe80008000006 */
[----:B------:R-:W-:Y:S04]  /*40e0*/  STS.U8 [R15+UR6+0x1e], R38 ;  /* 0x00001e260f007988 */ /* 0x000fe80008000006 */
[----:B------:R-:W-:Y:S01]  /*40f0*/  STS.U8 [R15+UR6+0x1f], R40 ;  /* 0x00001f280f007988 */ /* 0x000fe20008000006 */
[----:B------:R-:W-:-:S05]  /*4100*/  IMAD.MOV.U32 R9, RZ, RZ, 0x6e ;  /* 0x0000006eff097424 */ /* 0x000fca00078e00ff */
[----:B------:R-:W-:Y:S04]  /*4110*/  STG.E.U8 desc[UR14][R12.64], R9 ;  /* 0x000000090c007986 */ /* 0x000fe8000c10110e */
        /* <DEDUP_REMOVED lines=31> */
[----:B------:R-:W-:Y:S04]  /*4310*/  STS.U8 [R15+UR6+0x16], R14 ;  /* 0x0000160e0f007988 */ /* 0x000fe80008000006 */
[----:B------:R-:W-:Y:S04]  /*4320*/  STS.U8 [R15+UR6+0x17], R16 ;  /* 0x000017100f007988 */ /* 0x000fe80008000006 */
[----:B--2---:R-:W-:Y:S04]  /*4330*/  STS.U8 [R15+UR6+0x18], R22 ;  /* 0x000018160f007988 */ /* 0x004fe80008000006 */
[----:B---3--:R-:W-:Y:S04]  /*4340*/  STS.U8 [R15+UR6+0x19], R26 ;  /* 0x0000191a0f007988 */ /* 0x008fe80008000006 */
[----:B----4-:R-:W-:Y:S04]  /*4350*/  STS.U8 [R15+UR6+0x1a], R28 ;  /* 0x00001a1c0f007988 */ /* 0x010fe80008000006 */
[----:B-----5:R-:W-:Y:S04]  /*4360*/  STS.U8 [R15+UR6+0x1b], R30 ;  /* 0x00001b1e0f007988 */ /* 0x020fe80008000006 */
[----:B------:R-:W-:Y:S04]  /*4370*/  STS.U8 [R15+UR6+0x1c], R32 ;  /* 0x00001c200f007988 */ /* 0x000fe80008000006 */
[----:B------:R-:W-:Y:S04]  /*4380*/  STS.U8 [R15+UR6+0x1d], R34 ;  /* 0x00001d220f007988 */ /* 0x000fe80008000006 */
[----:B------:R-:W0:Y:S02]  /*4390*/  LDS R4, [R10] ;  /* 0x000000000a047984 */ /* 0x000e240000000800 */
[----:B0-----:R-:W-:-:S05]  /*43a0*/  VIADD R5, R4, 0x1 ;  /* 0x0000000104057836 */ /* 0x001fca0000000000 */
[----:B------:R1:W-:Y:S01]  /*43b0*/  STS [R10], R5 ;  /* 0x000000050a007388 */ /* 0x0003e20000000800 */
[----:B------:R-:W-:Y:S05]  /*43c0*/  BRA `(.L_x_30) ;  /* 0x0000000000147947 */ /* 0x000fea0003800000 */
.L_x_21:
[----:B------:R-:W-:Y:S02]  /*43d0*/  IMAD R10, R10, 0x8, R17 ;  /* 0x000000080a0a7824 */ /* 0x000fe400078e0211 */
[----:B------:R-:W-:-:S03]  /*43e0*/  IMAD.SHL.U32 R15, R15, 0x20, RZ ;  /* 0x000000200f0f7824 */ /* 0x000fc600078e00ff */
[----:B------:R-:W0:Y:S02]  /*43f0*/  LDS R4, [R10] ;  /* 0x000000000a047984 */ /* 0x000e240000000800 */
[----:B0-----:R-:W-:-:S05]  /*4400*/  VIADD R5, R4, 0x1 ;  /* 0x0000000104057836 */ /* 0x001fca0000000000 */
[----:B------:R0:W-:Y:S02]  /*4410*/  STS [R10], R5 ;  /* 0x000000050a007388 */ /* 0x0001e40000000800 */
.L_x_30:
[----:B------:R-:W-:Y:S02]  /*4420*/  IMAD.MOV.U32 R9, RZ, RZ, 0x0 ;  /* 0x00000000ff097424 */ /* 0x000fe400078e00ff */
[----:B01----:R-:W-:Y:S02]  /*4430*/  IMAD.IADD R5, R0, 0x1, R15 ;  /* 0x0000000100057824 */ /* 0x003fe400078e020f */
[----:B------:R-:W-:Y:S05]  /*4440*/  RET.REL.NODEC R8 `(_Z8mykerneli) ;  /* 0xffffffb808ec7950 */ /* 0x000fea0003c3ffff */
.L_x_31:
[----:B------:R-:W-:-:S00]  /*4450*/  BRA `(.L_x_31) ;  /* 0xfffffffc00fc7947 */ /* 0x000fc0000383ffff */
[----:B------:R-:W-:-:S00]  /*4460*/  NOP ;  /* 0x0000000000007918 */ /* 0x000fc00000000000 */
        /* <DEDUP_REMOVED lines=9> */
.L_x_32:


//--------------------- .nv.global.init           --------------------------
	.section	.nv.global.init,"aw",@progbits
	.align	4
.nv.global.init:
	.type		pt_entries,@object
	.size		pt_entries,($str - pt_entries)
	.other		pt_entries,@"STV_DEFAULT STO_CUDA_MANAGED"
pt_entries:
        /*0000*/ 	.byte	0x00, 0x04, 0x00, 0x00
	.type		$str,@object
	.size		$str,(.L_6 - $str)
$str:
        /*0004*/ 	.byte	0x70, 0x61, 0x67, 0x65, 0x66, 0x61, 0x75, 0x6c, 0x74, 0x20, 0x74, 0x69, 0x6d, 0x65, 0x73, 0x20
        /*0014*/ 	.byte	0x3d, 0x20, 0x25, 0x64, 0x0a, 0x00
.L_6:


//--------------------- .nv.shared._Z8mykerneli   --------------------------
	.section	.nv.shared._Z8mykerneli,"aw",@nobits
	.sectionflags	@""
	.align	16
.nv.shared._Z8mykerneli:
	.zero		33792


//--------------------- .nv.shared.reserved.0     --------------------------
	.section	.nv.shared.reserved.0,"aw",@nobits
	.weak		__nv_reservedSMEM_offset_0_alias
	.size		__nv_reservedSMEM_offset_0_alias, 0, 64
	.other		__nv_reservedSMEM_offset_0_alias,@"STO_CUDA_RESERVED_SHARED STV_DEFAULT"
__nv_reservedSMEM_offset_0_alias:
	.zero		0
	.zero		64


//--------------------- .nv.global                --------------------------
	.section	.nv.global,"aw",@nobits
	.align	4
.nv.global:
	.type		PAGE_ENTRIES,@object
	.size		PAGE_ENTRIES,(PAGEFAULT - PAGE_ENTRIES)
	.other		PAGE_ENTRIES,@"STV_DEFAULT STO_CUDA_MANAGED"
PAGE_ENTRIES:
	.zero		4
	.type		PAGEFAULT,@object
	.size		PAGEFAULT,(input - PAGEFAULT)
	.other		PAGEFAULT,@"STV_DEFAULT STO_CUDA_MANAGED"
PAGEFAULT:
	.zero		4
	.type		input,@object
	.size		input,(storage - input)
	.other		input,@"STV_DEFAULT STO_CUDA_MANAGED"
input:
	.zero		131072
	.type		storage,@object
	.size		storage,(results - storage)
	.other		storage,@"STV_DEFAULT STO_CUDA_MANAGED"
storage:
	.zero		131072
	.type		results,@object
	.size		results,(.L_3 - results)
	.other		results,@"STV_DEFAULT STO_CUDA_MANAGED"
results:
	.zero		131072
.L_3:


//--------------------- .nv.constant0._Z8mykerneli --------------------------
	.section	.nv.constant0._Z8mykerneli,"a",@progbits
	.sectionflags	@""
	.align	4
.nv.constant0._Z8mykerneli:
	.zero		900


//--------------------- SYMBOLS --------------------------

	.type		.nv.reservedSmem.offset0,@object
	.size		.nv.reservedSmem.offset0,0x4
	.type		.nv.reservedSmem.cap,@object
	.size		.nv.reservedSmem.cap,0x4
	.type		vprintf,@function
